//
// Generated by NVIDIA NVVM Compiler
//
// Compiler Build ID: CL-36424714
// Cuda compilation tools, release 13.0, V13.0.88
// Based on NVVM 20.0.0
//

.version 9.0
.target sm_100
.address_size 64

	// .globl	_Z22ultraTensorFFT16KernelP6__halfS0_S0_S0_ib
.const .align 2 .b8 ultra_twiddles_16_real[16];
.const .align 2 .b8 ultra_twiddles_16_imag[16];
.const .align 2 .b8 ultra_twiddles_32_real[32];
.const .align 2 .b8 ultra_twiddles_32_imag[32];
.const .align 2 .b8 ultra_twiddles_64_real[64];
.const .align 2 .b8 ultra_twiddles_64_imag[64];
.const .align 2 .b8 ultra_hamming_8[16];
.const .align 2 .b8 ultra_hamming_16[32];
.const .align 2 .b8 ultra_hamming_32[64];
.extern .shared .align 16 .b8 ultra_shared[];

.visible .entry _Z22ultraTensorFFT16KernelP6__halfS0_S0_S0_ib(
	.param .u64 .ptr .align 1 _Z22ultraTensorFFT16KernelP6__halfS0_S0_S0_ib_param_0,
	.param .u64 .ptr .align 1 _Z22ultraTensorFFT16KernelP6__halfS0_S0_S0_ib_param_1,
	.param .u64 .ptr .align 1 _Z22ultraTensorFFT16KernelP6__halfS0_S0_S0_ib_param_2,
	.param .u64 .ptr .align 1 _Z22ultraTensorFFT16KernelP6__halfS0_S0_S0_ib_param_3,
	.param .u32 _Z22ultraTensorFFT16KernelP6__halfS0_S0_S0_ib_param_4,
	.param .u8 _Z22ultraTensorFFT16KernelP6__halfS0_S0_S0_ib_param_5
)
{
	.reg .pred 	%p<12>;
	.reg .b16 	%rs<98>;
	.reg .b32 	%r<39>;
	.reg .b64 	%rd<23>;

	ld.param.u64 	%rd1, [_Z22ultraTensorFFT16KernelP6__halfS0_S0_S0_ib_param_0];
	ld.param.u64 	%rd2, [_Z22ultraTensorFFT16KernelP6__halfS0_S0_S0_ib_param_1];
	ld.param.u64 	%rd3, [_Z22ultraTensorFFT16KernelP6__halfS0_S0_S0_ib_param_2];
	ld.param.u64 	%rd4, [_Z22ultraTensorFFT16KernelP6__halfS0_S0_S0_ib_param_3];
	ld.param.u32 	%r7, [_Z22ultraTensorFFT16KernelP6__halfS0_S0_S0_ib_param_4];
	ld.param.s8 	%rs7, [_Z22ultraTensorFFT16KernelP6__halfS0_S0_S0_ib_param_5];
	mov.u32 	%r1, %tid.x;
	mov.u32 	%r8, %tid.y;
	mov.u32 	%r9, %ctaid.x;
	mov.u32 	%r10, %ctaid.y;
	mov.u32 	%r11, %nctaid.x;
	mad.lo.s32 	%r12, %r10, %r11, %r9;
	shl.b32 	%r13, %r12, 6;
	add.s32 	%r3, %r13, %r1;
	setp.ge.s32 	%p1, %r3, %r7;
	setp.gt.u32 	%p2, %r8, 15;
	or.pred  	%p3, %p1, %p2;
	@%p3 bra 	$L__BB0_14;
	cvta.to.global.u64 	%rd5, %rd1;
	cvta.to.global.u64 	%rd6, %rd2;
	shl.b32 	%r14, %r3, 4;
	add.s32 	%r4, %r14, %r8;
	mul.wide.s32 	%rd7, %r4, 2;
	add.s64 	%rd8, %rd5, %rd7;
	ld.global.u16 	%rs97, [%rd8];
	add.s64 	%rd9, %rd6, %rd7;
	ld.global.u16 	%rs96, [%rd9];
	setp.eq.s16 	%p4, %rs7, 0;
	setp.gt.u32 	%p5, %r8, 7;
	or.pred  	%p6, %p5, %p4;
	@%p6 bra 	$L__BB0_3;
	mul.wide.u32 	%rd10, %r8, 2;
	mov.u64 	%rd11, ultra_hamming_8;
	add.s64 	%rd12, %rd11, %rd10;
	ld.const.u16 	%rs10, [%rd12];
	// begin inline asm
	{mul.f16 %rs97,%rs97,%rs10;
}
	// end inline asm
	// begin inline asm
	{mul.f16 %rs96,%rs96,%rs10;
}
	// end inline asm
$L__BB0_3:
	shl.b32 	%r15, %r1, 6;
	mov.u32 	%r16, ultra_shared;
	add.s32 	%r5, %r16, %r15;
	setp.gt.u32 	%p7, %r8, 7;
	shl.b32 	%r17, %r8, 1;
	add.s32 	%r6, %r5, %r17;
	st.shared.u16 	[%r6], %rs97;
	st.shared.u16 	[%r6+32], %rs96;
	bar.sync 	0;
	@%p7 bra 	$L__BB0_5;
	ld.shared.u16 	%rs15, [%r6];
	ld.shared.u16 	%rs18, [%r6+32];
	ld.shared.u16 	%rs16, [%r6+16];
	ld.shared.u16 	%rs19, [%r6+48];
	// begin inline asm
	{add.f16 %rs14,%rs15,%rs16;
}
	// end inline asm
	// begin inline asm
	{add.f16 %rs17,%rs18,%rs19;
}
	// end inline asm
	// begin inline asm
	{sub.f16 %rs20,%rs15,%rs16;
}
	// end inline asm
	st.shared.u16 	[%r6+16], %rs20;
	// begin inline asm
	{sub.f16 %rs23,%rs18,%rs19;
}
	// end inline asm
	st.shared.u16 	[%r6+48], %rs23;
	st.shared.u16 	[%r6], %rs14;
	st.shared.u16 	[%r6+32], %rs17;
$L__BB0_5:
	bar.sync 	0;
	setp.gt.u32 	%p8, %r8, 3;
	@%p8 bra 	$L__BB0_7;
	ld.shared.u16 	%rs27, [%r6];
	ld.shared.u16 	%rs30, [%r6+32];
	ld.shared.u16 	%rs28, [%r6+8];
	ld.shared.u16 	%rs31, [%r6+40];
	// begin inline asm
	{add.f16 %rs26,%rs27,%rs28;
}
	// end inline asm
	// begin inline asm
	{add.f16 %rs29,%rs30,%rs31;
}
	// end inline asm
	mul.wide.u32 	%rd13, %r8, 2;
	mov.u64 	%rd14, ultra_twiddles_16_real;
	add.s64 	%rd15, %rd14, %rd13;
	ld.const.u16 	%rs34, [%rd15];
	mov.u64 	%rd16, ultra_twiddles_16_imag;
	add.s64 	%rd17, %rd16, %rd13;
	ld.const.u16 	%rs37, [%rd17];
	ld.shared.u16 	%rs33, [%r6+16];
	ld.shared.u16 	%rs36, [%r6+48];
	// begin inline asm
	{mul.f16 %rs32,%rs33,%rs34;
}
	// end inline asm
	// begin inline asm
	{mul.f16 %rs35,%rs36,%rs37;
}
	// end inline asm
	// begin inline asm
	{neg.f16 %rs38,%rs35;
}
	// end inline asm
	// begin inline asm
	{add.f16 %rs40,%rs32,%rs38;
}
	// end inline asm
	// begin inline asm
	{mul.f16 %rs43,%rs33,%rs37;
}
	// end inline asm
	// begin inline asm
	{mul.f16 %rs46,%rs36,%rs34;
}
	// end inline asm
	// begin inline asm
	{add.f16 %rs49,%rs43,%rs46;
}
	// end inline asm
	// begin inline asm
	{sub.f16 %rs52,%rs27,%rs28;
}
	// end inline asm
	st.shared.u16 	[%r6+8], %rs52;
	// begin inline asm
	{sub.f16 %rs55,%rs30,%rs31;
}
	// end inline asm
	st.shared.u16 	[%r6+40], %rs55;
	// begin inline asm
	{add.f16 %rs58,%rs27,%rs40;
}
	// end inline asm
	st.shared.u16 	[%r6+16], %rs58;
	// begin inline asm
	{add.f16 %rs61,%rs30,%rs49;
}
	// end inline asm
	st.shared.u16 	[%r6+48], %rs61;
	// begin inline asm
	{sub.f16 %rs64,%rs27,%rs40;
}
	// end inline asm
	st.shared.u16 	[%r6+24], %rs64;
	// begin inline asm
	{sub.f16 %rs67,%rs30,%rs49;
}
	// end inline asm
	st.shared.u16 	[%r6+56], %rs67;
	st.shared.u16 	[%r6], %rs26;
	st.shared.u16 	[%r6+32], %rs29;
$L__BB0_7:
	bar.sync 	0;
	setp.gt.u32 	%p9, %r8, 1;
	@%p9 bra 	$L__BB0_9;
	ld.shared.u16 	%rs71, [%r6];
	ld.shared.u16 	%rs74, [%r6+32];
	ld.shared.u16 	%rs72, [%r6+4];
	ld.shared.u16 	%rs75, [%r6+36];
	// begin inline asm
	{add.f16 %rs70,%rs71,%rs72;
}
	// end inline asm
	// begin inline asm
	{add.f16 %rs73,%rs74,%rs75;
}
	// end inline asm
	// begin inline asm
	{sub.f16 %rs76,%rs71,%rs72;
}
	// end inline asm
	st.shared.u16 	[%r6+4], %rs76;
	// begin inline asm
	{sub.f16 %rs79,%rs74,%rs75;
}
	// end inline asm
	st.shared.u16 	[%r6+36], %rs79;
	st.shared.u16 	[%r6], %rs70;
	st.shared.u16 	[%r6+32], %rs73;
$L__BB0_9:
	bar.sync 	0;
	setp.ne.s32 	%p10, %r8, 0;
	@%p10 bra 	$L__BB0_11;
	ld.shared.u32 	%r18, [%r5];
	mov.b32 	{%rs83, %rs84}, %r18;
	ld.shared.u32 	%r19, [%r5+32];
	mov.b32 	{%rs86, %rs87}, %r19;
	// begin inline asm
	{add.f16 %rs82,%rs83,%rs84;
}
	// end inline asm
	// begin inline asm
	{add.f16 %rs85,%rs86,%rs87;
}
	// end inline asm
	// begin inline asm
	{sub.f16 %rs88,%rs83,%rs84;
}
	// end inline asm
	// begin inline asm
	{sub.f16 %rs91,%rs86,%rs87;
}
	// end inline asm
	mov.b32 	%r20, {%rs82, %rs88};
	st.shared.u32 	[%r5], %r20;
	mov.b32 	%r21, {%rs85, %rs91};
	st.shared.u32 	[%r5+32], %r21;
$L__BB0_11:
	bar.sync 	0;
	or.b32  	%r22, %r1, %r8;
	setp.ne.s32 	%p11, %r22, 0;
	@%p11 bra 	$L__BB0_13;
	ld.shared.v4.b32 	{%r23, %r24, %r25, %r26}, [%r5];
	ld.shared.v4.b32 	{%r27, %r28, %r29, %r30}, [%r5+32];
	ld.shared.v4.b32 	{%r31, %r32, %r33, %r34}, [%r5+16];
	ld.shared.v4.b32 	{%r35, %r36, %r37, %r38}, [%r5+48];
	st.shared.v4.b32 	[%r5], {%r31, %r32, %r33, %r34};
	st.shared.v4.b32 	[%r5+32], {%r35, %r36, %r37, %r38};
	st.shared.v4.b32 	[%r5+16], {%r23, %r24, %r25, %r26};
	st.shared.v4.b32 	[%r5+48], {%r27, %r28, %r29, %r30};
$L__BB0_13:
	bar.sync 	0;
	cvta.to.global.u64 	%rd18, %rd3;
	add.s64 	%rd20, %rd18, %rd7;
	ld.shared.u16 	%rs94, [%r6];
	st.global.u16 	[%rd20], %rs94;
	cvta.to.global.u64 	%rd21, %rd4;
	add.s64 	%rd22, %rd21, %rd7;
	ld.shared.u16 	%rs95, [%r6+32];
	st.global.u16 	[%rd22], %rs95;
$L__BB0_14:
	ret;

}
	// .globl	_Z22ultraTensorFFT32KernelP6__halfS0_S0_S0_ib
.visible .entry _Z22ultraTensorFFT32KernelP6__halfS0_S0_S0_ib(
	.param .u64 .ptr .align 1 _Z22ultraTensorFFT32KernelP6__halfS0_S0_S0_ib_param_0,
	.param .u64 .ptr .align 1 _Z22ultraTensorFFT32KernelP6__halfS0_S0_S0_ib_param_1,
	.param .u64 .ptr .align 1 _Z22ultraTensorFFT32KernelP6__halfS0_S0_S0_ib_param_2,
	.param .u64 .ptr .align 1 _Z22ultraTensorFFT32KernelP6__halfS0_S0_S0_ib_param_3,
	.param .u32 _Z22ultraTensorFFT32KernelP6__halfS0_S0_S0_ib_param_4,
	.param .u8 _Z22ultraTensorFFT32KernelP6__halfS0_S0_S0_ib_param_5
)
{
	.reg .pred 	%p<13>;
	.reg .b16 	%rs<158>;
	.reg .b32 	%r<53>;
	.reg .b64 	%rd<33>;

	ld.param.u64 	%rd1, [_Z22ultraTensorFFT32KernelP6__halfS0_S0_S0_ib_param_0];
	ld.param.u64 	%rd2, [_Z22ultraTensorFFT32KernelP6__halfS0_S0_S0_ib_param_1];
	ld.param.u64 	%rd3, [_Z22ultraTensorFFT32KernelP6__halfS0_S0_S0_ib_param_2];
	ld.param.u64 	%rd4, [_Z22ultraTensorFFT32KernelP6__halfS0_S0_S0_ib_param_3];
	ld.param.u32 	%r7, [_Z22ultraTensorFFT32KernelP6__halfS0_S0_S0_ib_param_4];
	ld.param.s8 	%rs7, [_Z22ultraTensorFFT32KernelP6__halfS0_S0_S0_ib_param_5];
	mov.u32 	%r1, %tid.x;
	mov.u32 	%r8, %tid.y;
	mov.u32 	%r9, %ctaid.x;
	mov.u32 	%r10, %ctaid.y;
	mov.u32 	%r11, %nctaid.x;
	mad.lo.s32 	%r12, %r10, %r11, %r9;
	shl.b32 	%r13, %r12, 5;
	add.s32 	%r3, %r13, %r1;
	setp.ge.s32 	%p1, %r3, %r7;
	setp.gt.u32 	%p2, %r8, 31;
	or.pred  	%p3, %p1, %p2;
	@%p3 bra 	$L__BB1_16;
	cvta.to.global.u64 	%rd5, %rd1;
	cvta.to.global.u64 	%rd6, %rd2;
	shl.b32 	%r14, %r3, 5;
	add.s32 	%r4, %r14, %r8;
	mul.wide.s32 	%rd7, %r4, 2;
	add.s64 	%rd8, %rd5, %rd7;
	ld.global.u16 	%rs157, [%rd8];
	add.s64 	%rd9, %rd6, %rd7;
	ld.global.u16 	%rs156, [%rd9];
	setp.eq.s16 	%p4, %rs7, 0;
	setp.gt.u32 	%p5, %r8, 15;
	or.pred  	%p6, %p5, %p4;
	@%p6 bra 	$L__BB1_3;
	mul.wide.u32 	%rd10, %r8, 2;
	mov.u64 	%rd11, ultra_hamming_16;
	add.s64 	%rd12, %rd11, %rd10;
	ld.const.u16 	%rs10, [%rd12];
	// begin inline asm
	{mul.f16 %rs157,%rs157,%rs10;
}
	// end inline asm
	// begin inline asm
	{mul.f16 %rs156,%rs156,%rs10;
}
	// end inline asm
$L__BB1_3:
	shl.b32 	%r15, %r1, 7;
	mov.u32 	%r16, ultra_shared;
	add.s32 	%r5, %r16, %r15;
	shl.b32 	%r17, %r8, 1;
	add.s32 	%r6, %r5, %r17;
	st.shared.u16 	[%r6], %rs157;
	st.shared.u16 	[%r6+64], %rs156;
	bar.sync 	0;
	setp.ne.s32 	%p7, %r8, 0;
	@%p7 bra 	$L__BB1_5;
	ld.shared.u16 	%rs15, [%r6];
	ld.shared.u16 	%rs18, [%r6+64];
	ld.shared.u16 	%rs16, [%r5+2];
	ld.shared.u16 	%rs19, [%r5+66];
	// begin inline asm
	{add.f16 %rs14,%rs15,%rs16;
}
	// end inline asm
	// begin inline asm
	{add.f16 %rs17,%rs18,%rs19;
}
	// end inline asm
	st.shared.u16 	[%r6], %rs14;
	st.shared.u16 	[%r6+64], %rs17;
	ld.shared.u16 	%rs22, [%r5+2];
	// begin inline asm
	{sub.f16 %rs20,%rs14,%rs22;
}
	// end inline asm
	st.shared.u16 	[%r5+2], %rs20;
	// begin inline asm
	{sub.f16 %rs23,%rs17,%rs19;
}
	// end inline asm
	st.shared.u16 	[%r5+66], %rs23;
$L__BB1_5:
	bar.sync 	0;
	setp.gt.u32 	%p8, %r8, 1;
	@%p8 bra 	$L__BB1_7;
	ld.shared.u16 	%rs27, [%r6];
	ld.shared.u16 	%rs30, [%r6+64];
	ld.shared.u16 	%rs28, [%r6+4];
	ld.shared.u16 	%rs31, [%r6+68];
	// begin inline asm
	{add.f16 %rs26,%rs27,%rs28;
}
	// end inline asm
	// begin inline asm
	{add.f16 %rs29,%rs30,%rs31;
}
	// end inline asm
	st.shared.u16 	[%r6], %rs26;
	st.shared.u16 	[%r6+64], %rs29;
	shl.b32 	%r18, %r8, 2;
	mul.wide.u32 	%rd13, %r18, 2;
	mov.u64 	%rd14, ultra_twiddles_32_real;
	add.s64 	%rd15, %rd14, %rd13;
	ld.const.u16 	%rs34, [%rd15];
	mov.u64 	%rd16, ultra_twiddles_32_imag;
	add.s64 	%rd17, %rd16, %rd13;
	ld.const.u16 	%rs37, [%rd17];
	// begin inline asm
	{mul.f16 %rs32,%rs28,%rs34;
}
	// end inline asm
	// begin inline asm
	{mul.f16 %rs35,%rs31,%rs37;
}
	// end inline asm
	// begin inline asm
	{neg.f16 %rs38,%rs35;
}
	// end inline asm
	// begin inline asm
	{add.f16 %rs40,%rs32,%rs38;
}
	// end inline asm
	// begin inline asm
	{mul.f16 %rs43,%rs28,%rs37;
}
	// end inline asm
	// begin inline asm
	{mul.f16 %rs46,%rs31,%rs34;
}
	// end inline asm
	// begin inline asm
	{add.f16 %rs49,%rs43,%rs46;
}
	// end inline asm
	// begin inline asm
	{sub.f16 %rs52,%rs26,%rs40;
}
	// end inline asm
	st.shared.u16 	[%r6+4], %rs52;
	// begin inline asm
	{sub.f16 %rs55,%rs29,%rs49;
}
	// end inline asm
	st.shared.u16 	[%r6+68], %rs55;
$L__BB1_7:
	bar.sync 	0;
	setp.gt.u32 	%p9, %r8, 3;
	@%p9 bra 	$L__BB1_9;
	ld.shared.u16 	%rs59, [%r6];
	ld.shared.u16 	%rs62, [%r6+64];
	ld.shared.u16 	%rs60, [%r6+8];
	ld.shared.u16 	%rs63, [%r6+72];
	// begin inline asm
	{add.f16 %rs58,%rs59,%rs60;
}
	// end inline asm
	// begin inline asm
	{add.f16 %rs61,%rs62,%rs63;
}
	// end inline asm
	st.shared.u16 	[%r6], %rs58;
	st.shared.u16 	[%r6+64], %rs61;
	mul.wide.u32 	%rd18, %r17, 2;
	mov.u64 	%rd19, ultra_twiddles_32_real;
	add.s64 	%rd20, %rd19, %rd18;
	ld.const.u16 	%rs66, [%rd20];
	mov.u64 	%rd21, ultra_twiddles_32_imag;
	add.s64 	%rd22, %rd21, %rd18;
	ld.const.u16 	%rs69, [%rd22];
	// begin inline asm
	{mul.f16 %rs64,%rs60,%rs66;
}
	// end inline asm
	// begin inline asm
	{mul.f16 %rs67,%rs63,%rs69;
}
	// end inline asm
	// begin inline asm
	{neg.f16 %rs70,%rs67;
}
	// end inline asm
	// begin inline asm
	{add.f16 %rs72,%rs64,%rs70;
}
	// end inline asm
	// begin inline asm
	{mul.f16 %rs75,%rs60,%rs69;
}
	// end inline asm
	// begin inline asm
	{mul.f16 %rs78,%rs63,%rs66;
}
	// end inline asm
	// begin inline asm
	{add.f16 %rs81,%rs75,%rs78;
}
	// end inline asm
	// begin inline asm
	{sub.f16 %rs84,%rs58,%rs72;
}
	// end inline asm
	st.shared.u16 	[%r6+8], %rs84;
	// begin inline asm
	{sub.f16 %rs87,%rs61,%rs81;
}
	// end inline asm
	st.shared.u16 	[%r6+72], %rs87;
$L__BB1_9:
	bar.sync 	0;
	setp.gt.u32 	%p10, %r8, 7;
	@%p10 bra 	$L__BB1_11;
	ld.shared.u16 	%rs91, [%r6];
	ld.shared.u16 	%rs94, [%r6+64];
	ld.shared.u16 	%rs92, [%r6+16];
	ld.shared.u16 	%rs95, [%r6+80];
	// begin inline asm
	{add.f16 %rs90,%rs91,%rs92;
}
	// end inline asm
	// begin inline asm
	{add.f16 %rs93,%rs94,%rs95;
}
	// end inline asm
	st.shared.u16 	[%r6], %rs90;
	st.shared.u16 	[%r6+64], %rs93;
	mul.wide.u32 	%rd23, %r8, 2;
	mov.u64 	%rd24, ultra_twiddles_32_real;
	add.s64 	%rd25, %rd24, %rd23;
	ld.const.u16 	%rs98, [%rd25];
	mov.u64 	%rd26, ultra_twiddles_32_imag;
	add.s64 	%rd27, %rd26, %rd23;
	ld.const.u16 	%rs101, [%rd27];
	// begin inline asm
	{mul.f16 %rs96,%rs92,%rs98;
}
	// end inline asm
	// begin inline asm
	{mul.f16 %rs99,%rs95,%rs101;
}
	// end inline asm
	// begin inline asm
	{neg.f16 %rs102,%rs99;
}
	// end inline asm
	// begin inline asm
	{add.f16 %rs104,%rs96,%rs102;
}
	// end inline asm
	// begin inline asm
	{mul.f16 %rs107,%rs92,%rs101;
}
	// end inline asm
	// begin inline asm
	{mul.f16 %rs110,%rs95,%rs98;
}
	// end inline asm
	// begin inline asm
	{add.f16 %rs113,%rs107,%rs110;
}
	// end inline asm
	// begin inline asm
	{sub.f16 %rs116,%rs90,%rs104;
}
	// end inline asm
	st.shared.u16 	[%r6+16], %rs116;
	// begin inline asm
	{sub.f16 %rs119,%rs93,%rs113;
}
	// end inline asm
	st.shared.u16 	[%r6+80], %rs119;
$L__BB1_11:
	setp.gt.u32 	%p11, %r8, 15;
	bar.sync 	0;
	@%p11 bra 	$L__BB1_13;
	ld.shared.u16 	%rs123, [%r6];
	ld.shared.u16 	%rs126, [%r6+64];
	ld.shared.u16 	%rs124, [%r6+32];
	ld.shared.u16 	%rs127, [%r6+96];
	// begin inline asm
	{add.f16 %rs122,%rs123,%rs124;
}
	// end inline asm
	// begin inline asm
	{add.f16 %rs125,%rs126,%rs127;
}
	// end inline asm
	st.shared.u16 	[%r6], %rs122;
	st.shared.u16 	[%r6+64], %rs125;
	ld.const.u16 	%rs130, [ultra_twiddles_32_real];
	ld.const.u16 	%rs133, [ultra_twiddles_32_imag];
	// begin inline asm
	{mul.f16 %rs128,%rs124,%rs130;
}
	// end inline asm
	// begin inline asm
	{mul.f16 %rs131,%rs127,%rs133;
}
	// end inline asm
	// begin inline asm
	{neg.f16 %rs134,%rs131;
}
	// end inline asm
	// begin inline asm
	{add.f16 %rs136,%rs128,%rs134;
}
	// end inline asm
	// begin inline asm
	{mul.f16 %rs139,%rs124,%rs133;
}
	// end inline asm
	// begin inline asm
	{mul.f16 %rs142,%rs127,%rs130;
}
	// end inline asm
	// begin inline asm
	{add.f16 %rs145,%rs139,%rs142;
}
	// end inline asm
	// begin inline asm
	{sub.f16 %rs148,%rs122,%rs136;
}
	// end inline asm
	st.shared.u16 	[%r6+32], %rs148;
	// begin inline asm
	{sub.f16 %rs151,%rs125,%rs145;
}
	// end inline asm
	st.shared.u16 	[%r6+96], %rs151;
$L__BB1_13:
	bar.sync 	0;
	or.b32  	%r20, %r1, %r8;
	setp.ne.s32 	%p12, %r20, 0;
	@%p12 bra 	$L__BB1_15;
	ld.shared.v4.b32 	{%r21, %r22, %r23, %r24}, [%r5];
	ld.shared.v4.b32 	{%r25, %r26, %r27, %r28}, [%r5+64];
	ld.shared.v4.b32 	{%r29, %r30, %r31, %r32}, [%r5+16];
	ld.shared.v4.b32 	{%r33, %r34, %r35, %r36}, [%r5+80];
	ld.shared.v4.b32 	{%r37, %r38, %r39, %r40}, [%r5+32];
	ld.shared.v4.b32 	{%r41, %r42, %r43, %r44}, [%r5+96];
	ld.shared.v4.b32 	{%r45, %r46, %r47, %r48}, [%r5+48];
	ld.shared.v4.b32 	{%r49, %r50, %r51, %r52}, [%r5+112];
	st.shared.v4.b32 	[%r5], {%r37, %r38, %r39, %r40};
	st.shared.v4.b32 	[%r5+64], {%r41, %r42, %r43, %r44};
	st.shared.v4.b32 	[%r5+16], {%r45, %r46, %r47, %r48};
	st.shared.v4.b32 	[%r5+80], {%r49, %r50, %r51, %r52};
	st.shared.v4.b32 	[%r5+32], {%r21, %r22, %r23, %r24};
	st.shared.v4.b32 	[%r5+96], {%r25, %r26, %r27, %r28};
	st.shared.v4.b32 	[%r5+48], {%r29, %r30, %r31, %r32};
	st.shared.v4.b32 	[%r5+112], {%r33, %r34, %r35, %r36};
$L__BB1_15:
	bar.sync 	0;
	cvta.to.global.u64 	%rd28, %rd3;
	mul.wide.s32 	%rd29, %r4, 2;
	add.s64 	%rd30, %rd28, %rd29;
	ld.shared.u16 	%rs154, [%r6];
	st.global.u16 	[%rd30], %rs154;
	cvta.to.global.u64 	%rd31, %rd4;
	add.s64 	%rd32, %rd31, %rd29;
	ld.shared.u16 	%rs155, [%r6+64];
	st.global.u16 	[%rd32], %rs155;
$L__BB1_16:
	ret;

}
	// .globl	_Z22ultraTensorFFT64KernelP6__halfS0_S0_S0_ib
.visible .entry _Z22ultraTensorFFT64KernelP6__halfS0_S0_S0_ib(
	.param .u64 .ptr .align 1 _Z22ultraTensorFFT64KernelP6__halfS0_S0_S0_ib_param_0,
	.param .u64 .ptr .align 1 _Z22ultraTensorFFT64KernelP6__halfS0_S0_S0_ib_param_1,
	.param .u64 .ptr .align 1 _Z22ultraTensorFFT64KernelP6__halfS0_S0_S0_ib_param_2,
	.param .u64 .ptr .align 1 _Z22ultraTensorFFT64KernelP6__halfS0_S0_S0_ib_param_3,
	.param .u32 _Z22ultraTensorFFT64KernelP6__halfS0_S0_S0_ib_param_4,
	.param .u8 _Z22ultraTensorFFT64KernelP6__halfS0_S0_S0_ib_param_5
)
{
	.reg .pred 	%p<14>;
	.reg .b16 	%rs<190>;
	.reg .b32 	%r<86>;
	.reg .b64 	%rd<38>;

	ld.param.u64 	%rd1, [_Z22ultraTensorFFT64KernelP6__halfS0_S0_S0_ib_param_0];
	ld.param.u64 	%rd2, [_Z22ultraTensorFFT64KernelP6__halfS0_S0_S0_ib_param_1];
	ld.param.u64 	%rd3, [_Z22ultraTensorFFT64KernelP6__halfS0_S0_S0_ib_param_2];
	ld.param.u64 	%rd4, [_Z22ultraTensorFFT64KernelP6__halfS0_S0_S0_ib_param_3];
	ld.param.u32 	%r7, [_Z22ultraTensorFFT64KernelP6__halfS0_S0_S0_ib_param_4];
	ld.param.s8 	%rs7, [_Z22ultraTensorFFT64KernelP6__halfS0_S0_S0_ib_param_5];
	mov.u32 	%r1, %tid.x;
	mov.u32 	%r8, %tid.y;
	mov.u32 	%r9, %ctaid.x;
	mov.u32 	%r10, %ctaid.y;
	mov.u32 	%r11, %nctaid.x;
	mad.lo.s32 	%r12, %r10, %r11, %r9;
	shl.b32 	%r13, %r12, 4;
	add.s32 	%r3, %r13, %r1;
	setp.ge.s32 	%p1, %r3, %r7;
	setp.gt.u32 	%p2, %r8, 63;
	or.pred  	%p3, %p1, %p2;
	@%p3 bra 	$L__BB2_18;
	cvta.to.global.u64 	%rd5, %rd1;
	cvta.to.global.u64 	%rd6, %rd2;
	shl.b32 	%r14, %r3, 6;
	add.s32 	%r4, %r14, %r8;
	mul.wide.s32 	%rd7, %r4, 2;
	add.s64 	%rd8, %rd5, %rd7;
	ld.global.u16 	%rs189, [%rd8];
	add.s64 	%rd9, %rd6, %rd7;
	ld.global.u16 	%rs188, [%rd9];
	setp.eq.s16 	%p4, %rs7, 0;
	setp.gt.u32 	%p5, %r8, 31;
	or.pred  	%p6, %p5, %p4;
	@%p6 bra 	$L__BB2_3;
	mul.wide.u32 	%rd10, %r8, 2;
	mov.u64 	%rd11, ultra_hamming_32;
	add.s64 	%rd12, %rd11, %rd10;
	ld.const.u16 	%rs10, [%rd12];
	// begin inline asm
	{mul.f16 %rs189,%rs189,%rs10;
}
	// end inline asm
	// begin inline asm
	{mul.f16 %rs188,%rs188,%rs10;
}
	// end inline asm
$L__BB2_3:
	shl.b32 	%r15, %r1, 8;
	mov.u32 	%r16, ultra_shared;
	add.s32 	%r5, %r16, %r15;
	shl.b32 	%r17, %r8, 1;
	add.s32 	%r6, %r5, %r17;
	st.shared.u16 	[%r6], %rs189;
	st.shared.u16 	[%r6+128], %rs188;
	bar.sync 	0;
	setp.ne.s32 	%p7, %r8, 0;
	@%p7 bra 	$L__BB2_5;
	ld.shared.u16 	%rs15, [%r6];
	ld.shared.u16 	%rs18, [%r6+128];
	ld.shared.u16 	%rs16, [%r5+2];
	ld.shared.u16 	%rs19, [%r5+130];
	// begin inline asm
	{add.f16 %rs14,%rs15,%rs16;
}
	// end inline asm
	// begin inline asm
	{add.f16 %rs17,%rs18,%rs19;
}
	// end inline asm
	st.shared.u16 	[%r6], %rs14;
	st.shared.u16 	[%r6+128], %rs17;
	ld.shared.u16 	%rs22, [%r5+2];
	// begin inline asm
	{sub.f16 %rs20,%rs14,%rs22;
}
	// end inline asm
	st.shared.u16 	[%r5+2], %rs20;
	// begin inline asm
	{sub.f16 %rs23,%rs17,%rs19;
}
	// end inline asm
	st.shared.u16 	[%r5+130], %rs23;
$L__BB2_5:
	bar.sync 	0;
	setp.gt.u32 	%p8, %r8, 1;
	@%p8 bra 	$L__BB2_7;
	ld.shared.u16 	%rs27, [%r6];
	ld.shared.u16 	%rs30, [%r6+128];
	ld.shared.u16 	%rs28, [%r6+4];
	ld.shared.u16 	%rs31, [%r6+132];
	// begin inline asm
	{add.f16 %rs26,%rs27,%rs28;
}
	// end inline asm
	// begin inline asm
	{add.f16 %rs29,%rs30,%rs31;
}
	// end inline asm
	st.shared.u16 	[%r6], %rs26;
	st.shared.u16 	[%r6+128], %rs29;
	shl.b32 	%r18, %r8, 3;
	mul.wide.u32 	%rd13, %r18, 2;
	mov.u64 	%rd14, ultra_twiddles_64_real;
	add.s64 	%rd15, %rd14, %rd13;
	ld.const.u16 	%rs34, [%rd15];
	mov.u64 	%rd16, ultra_twiddles_64_imag;
	add.s64 	%rd17, %rd16, %rd13;
	ld.const.u16 	%rs37, [%rd17];
	// begin inline asm
	{mul.f16 %rs32,%rs28,%rs34;
}
	// end inline asm
	// begin inline asm
	{mul.f16 %rs35,%rs31,%rs37;
}
	// end inline asm
	// begin inline asm
	{neg.f16 %rs38,%rs35;
}
	// end inline asm
	// begin inline asm
	{add.f16 %rs40,%rs32,%rs38;
}
	// end inline asm
	// begin inline asm
	{mul.f16 %rs43,%rs28,%rs37;
}
	// end inline asm
	// begin inline asm
	{mul.f16 %rs46,%rs31,%rs34;
}
	// end inline asm
	// begin inline asm
	{add.f16 %rs49,%rs43,%rs46;
}
	// end inline asm
	// begin inline asm
	{sub.f16 %rs52,%rs26,%rs40;
}
	// end inline asm
	st.shared.u16 	[%r6+4], %rs52;
	// begin inline asm
	{sub.f16 %rs55,%rs29,%rs49;
}
	// end inline asm
	st.shared.u16 	[%r6+132], %rs55;
$L__BB2_7:
	bar.sync 	0;
	setp.gt.u32 	%p9, %r8, 3;
	@%p9 bra 	$L__BB2_9;
	ld.shared.u16 	%rs59, [%r6];
	ld.shared.u16 	%rs62, [%r6+128];
	ld.shared.u16 	%rs60, [%r6+8];
	ld.shared.u16 	%rs63, [%r6+136];
	// begin inline asm
	{add.f16 %rs58,%rs59,%rs60;
}
	// end inline asm
	// begin inline asm
	{add.f16 %rs61,%rs62,%rs63;
}
	// end inline asm
	st.shared.u16 	[%r6], %rs58;
	st.shared.u16 	[%r6+128], %rs61;
	shl.b32 	%r19, %r8, 2;
	mul.wide.u32 	%rd18, %r19, 2;
	mov.u64 	%rd19, ultra_twiddles_64_real;
	add.s64 	%rd20, %rd19, %rd18;
	ld.const.u16 	%rs66, [%rd20];
	mov.u64 	%rd21, ultra_twiddles_64_imag;
	add.s64 	%rd22, %rd21, %rd18;
	ld.const.u16 	%rs69, [%rd22];
	// begin inline asm
	{mul.f16 %rs64,%rs60,%rs66;
}
	// end inline asm
	// begin inline asm
	{mul.f16 %rs67,%rs63,%rs69;
}
	// end inline asm
	// begin inline asm
	{neg.f16 %rs70,%rs67;
}
	// end inline asm
	// begin inline asm
	{add.f16 %rs72,%rs64,%rs70;
}
	// end inline asm
	// begin inline asm
	{mul.f16 %rs75,%rs60,%rs69;
}
	// end inline asm
	// begin inline asm
	{mul.f16 %rs78,%rs63,%rs66;
}
	// end inline asm
	// begin inline asm
	{add.f16 %rs81,%rs75,%rs78;
}
	// end inline asm
	// begin inline asm
	{sub.f16 %rs84,%rs58,%rs72;
}
	// end inline asm
	st.shared.u16 	[%r6+8], %rs84;
	// begin inline asm
	{sub.f16 %rs87,%rs61,%rs81;
}
	// end inline asm
	st.shared.u16 	[%r6+136], %rs87;
$L__BB2_9:
	bar.sync 	0;
	setp.gt.u32 	%p10, %r8, 7;
	@%p10 bra 	$L__BB2_11;
	ld.shared.u16 	%rs91, [%r6];
	ld.shared.u16 	%rs94, [%r6+128];
	ld.shared.u16 	%rs92, [%r6+16];
	ld.shared.u16 	%rs95, [%r6+144];
	// begin inline asm
	{add.f16 %rs90,%rs91,%rs92;
}
	// end inline asm
	// begin inline asm
	{add.f16 %rs93,%rs94,%rs95;
}
	// end inline asm
	st.shared.u16 	[%r6], %rs90;
	st.shared.u16 	[%r6+128], %rs93;
	mul.wide.u32 	%rd23, %r17, 2;
	mov.u64 	%rd24, ultra_twiddles_64_real;
	add.s64 	%rd25, %rd24, %rd23;
	ld.const.u16 	%rs98, [%rd25];
	mov.u64 	%rd26, ultra_twiddles_64_imag;
	add.s64 	%rd27, %rd26, %rd23;
	ld.const.u16 	%rs101, [%rd27];
	// begin inline asm
	{mul.f16 %rs96,%rs92,%rs98;
}
	// end inline asm
	// begin inline asm
	{mul.f16 %rs99,%rs95,%rs101;
}
	// end inline asm
	// begin inline asm
	{neg.f16 %rs102,%rs99;
}
	// end inline asm
	// begin inline asm
	{add.f16 %rs104,%rs96,%rs102;
}
	// end inline asm
	// begin inline asm
	{mul.f16 %rs107,%rs92,%rs101;
}
	// end inline asm
	// begin inline asm
	{mul.f16 %rs110,%rs95,%rs98;
}
	// end inline asm
	// begin inline asm
	{add.f16 %rs113,%rs107,%rs110;
}
	// end inline asm
	// begin inline asm
	{sub.f16 %rs116,%rs90,%rs104;
}
	// end inline asm
	st.shared.u16 	[%r6+16], %rs116;
	// begin inline asm
	{sub.f16 %rs119,%rs93,%rs113;
}
	// end inline asm
	st.shared.u16 	[%r6+144], %rs119;
$L__BB2_11:
	bar.sync 	0;
	setp.gt.u32 	%p11, %r8, 15;
	@%p11 bra 	$L__BB2_13;
	ld.shared.u16 	%rs123, [%r6];
	ld.shared.u16 	%rs126, [%r6+128];
	ld.shared.u16 	%rs124, [%r6+32];
	ld.shared.u16 	%rs127, [%r6+160];
	// begin inline asm
	{add.f16 %rs122,%rs123,%rs124;
}
	// end inline asm
	// begin inline asm
	{add.f16 %rs125,%rs126,%rs127;
}
	// end inline asm
	st.shared.u16 	[%r6], %rs122;
	st.shared.u16 	[%r6+128], %rs125;
	mul.wide.u32 	%rd28, %r8, 2;
	mov.u64 	%rd29, ultra_twiddles_64_real;
	add.s64 	%rd30, %rd29, %rd28;
	ld.const.u16 	%rs130, [%rd30];
	mov.u64 	%rd31, ultra_twiddles_64_imag;
	add.s64 	%rd32, %rd31, %rd28;
	ld.const.u16 	%rs133, [%rd32];
	// begin inline asm
	{mul.f16 %rs128,%rs124,%rs130;
}
	// end inline asm
	// begin inline asm
	{mul.f16 %rs131,%rs127,%rs133;
}
	// end inline asm
	// begin inline asm
	{neg.f16 %rs134,%rs131;
}
	// end inline asm
	// begin inline asm
	{add.f16 %rs136,%rs128,%rs134;
}
	// end inline asm
	// begin inline asm
	{mul.f16 %rs139,%rs124,%rs133;
}
	// end inline asm
	// begin inline asm
	{mul.f16 %rs142,%rs127,%rs130;
}
	// end inline asm
	// begin inline asm
	{add.f16 %rs145,%rs139,%rs142;
}
	// end inline asm
	// begin inline asm
	{sub.f16 %rs148,%rs122,%rs136;
}
	// end inline asm
	st.shared.u16 	[%r6+32], %rs148;
	// begin inline asm
	{sub.f16 %rs151,%rs125,%rs145;
}
	// end inline asm
	st.shared.u16 	[%r6+160], %rs151;
$L__BB2_13:
	setp.gt.u32 	%p12, %r8, 31;
	bar.sync 	0;
	@%p12 bra 	$L__BB2_15;
	ld.shared.u16 	%rs155, [%r6];
	ld.shared.u16 	%rs158, [%r6+128];
	ld.shared.u16 	%rs156, [%r6+64];
	ld.shared.u16 	%rs159, [%r6+192];
	// begin inline asm
	{add.f16 %rs154,%rs155,%rs156;
}
	// end inline asm
	// begin inline asm
	{add.f16 %rs157,%rs158,%rs159;
}
	// end inline asm
	st.shared.u16 	[%r6], %rs154;
	st.shared.u16 	[%r6+128], %rs157;
	ld.const.u16 	%rs162, [ultra_twiddles_64_real];
	ld.const.u16 	%rs165, [ultra_twiddles_64_imag];
	// begin inline asm
	{mul.f16 %rs160,%rs156,%rs162;
}
	// end inline asm
	// begin inline asm
	{mul.f16 %rs163,%rs159,%rs165;
}
	// end inline asm
	// begin inline asm
	{neg.f16 %rs166,%rs163;
}
	// end inline asm
	// begin inline asm
	{add.f16 %rs168,%rs160,%rs166;
}
	// end inline asm
	// begin inline asm
	{mul.f16 %rs171,%rs156,%rs165;
}
	// end inline asm
	// begin inline asm
	{mul.f16 %rs174,%rs159,%rs162;
}
	// end inline asm
	// begin inline asm
	{add.f16 %rs177,%rs171,%rs174;
}
	// end inline asm
	// begin inline asm
	{sub.f16 %rs180,%rs154,%rs168;
}
	// end inline asm
	st.shared.u16 	[%r6+64], %rs180;
	// begin inline asm
	{sub.f16 %rs183,%rs157,%rs177;
}
	// end inline asm
	st.shared.u16 	[%r6+192], %rs183;
$L__BB2_15:
	bar.sync 	0;
	or.b32  	%r21, %r1, %r8;
	setp.ne.s32 	%p13, %r21, 0;
	@%p13 bra 	$L__BB2_17;
	ld.shared.v4.b32 	{%r22, %r23, %r24, %r25}, [%r5];
	ld.shared.v4.b32 	{%r26, %r27, %r28, %r29}, [%r5+128];
	ld.shared.v4.b32 	{%r30, %r31, %r32, %r33}, [%r5+16];
	ld.shared.v4.b32 	{%r34, %r35, %r36, %r37}, [%r5+144];
	ld.shared.v4.b32 	{%r38, %r39, %r40, %r41}, [%r5+32];
	ld.shared.v4.b32 	{%r42, %r43, %r44, %r45}, [%r5+160];
	ld.shared.v4.b32 	{%r46, %r47, %r48, %r49}, [%r5+48];
	ld.shared.v4.b32 	{%r50, %r51, %r52, %r53}, [%r5+176];
	ld.shared.v4.b32 	{%r54, %r55, %r56, %r57}, [%r5+64];
	ld.shared.v4.b32 	{%r58, %r59, %r60, %r61}, [%r5+192];
	ld.shared.v4.b32 	{%r62, %r63, %r64, %r65}, [%r5+80];
	ld.shared.v4.b32 	{%r66, %r67, %r68, %r69}, [%r5+208];
	ld.shared.v4.b32 	{%r70, %r71, %r72, %r73}, [%r5+96];
	ld.shared.v4.b32 	{%r74, %r75, %r76, %r77}, [%r5+224];
	ld.shared.v4.b32 	{%r78, %r79, %r80, %r81}, [%r5+112];
	ld.shared.v4.b32 	{%r82, %r83, %r84, %r85}, [%r5+240];
	st.shared.v4.b32 	[%r5], {%r54, %r55, %r56, %r57};
	st.shared.v4.b32 	[%r5+128], {%r58, %r59, %r60, %r61};
	st.shared.v4.b32 	[%r5+16], {%r62, %r63, %r64, %r65};
	st.shared.v4.b32 	[%r5+144], {%r66, %r67, %r68, %r69};
	st.shared.v4.b32 	[%r5+32], {%r70, %r71, %r72, %r73};
	st.shared.v4.b32 	[%r5+160], {%r74, %r75, %r76, %r77};
	st.shared.v4.b32 	[%r5+48], {%r78, %r79, %r80, %r81};
	st.shared.v4.b32 	[%r5+176], {%r82, %r83, %r84, %r85};
	st.shared.v4.b32 	[%r5+64], {%r22, %r23, %r24, %r25};
	st.shared.v4.b32 	[%r5+192], {%r26, %r27, %r28, %r29};
	st.shared.v4.b32 	[%r5+80], {%r30, %r31, %r32, %r33};
	st.shared.v4.b32 	[%r5+208], {%r34, %r35, %r36, %r37};
	st.shared.v4.b32 	[%r5+96], {%r38, %r39, %r40, %r41};
	st.shared.v4.b32 	[%r5+224], {%r42, %r43, %r44, %r45};
	st.shared.v4.b32 	[%r5+112], {%r46, %r47, %r48, %r49};
	st.shared.v4.b32 	[%r5+240], {%r50, %r51, %r52, %r53};
$L__BB2_17:
	bar.sync 	0;
	cvta.to.global.u64 	%rd33, %rd3;
	mul.wide.s32 	%rd34, %r4, 2;
	add.s64 	%rd35, %rd33, %rd34;
	ld.shared.u16 	%rs186, [%r6];
	st.global.u16 	[%rd35], %rs186;
	cvta.to.global.u64 	%rd36, %rd4;
	add.s64 	%rd37, %rd36, %rd34;
	ld.shared.u16 	%rs187, [%r6+128];
	st.global.u16 	[%rd37], %rs187;
$L__BB2_18:
	ret;

}


// ===== COMPILED SASS (sm_100) =====

	.target	sm_100

	.elftype	@"ET_EXEC"


//--------------------- .note.nv.tkinfo           --------------------------
	.section	.note.nv.tkinfo,"",@"SHT_NOTE"
	.sectionflags	@"SHF_NOTE_NV_TKINFO"
	.tkinfo
        /*0018*/ 	.word	0x00000002
        /*0030*/ 	.string	""
        /*0030*/ 	.string	"ptxas"
        /*0030*/ 	.string	"Cuda compilation tools, release 13.0, V13.0.88"
        /*0030*/ 	.string	"Build cuda_13.0.r13.0/compiler.36424714_0"
        /*0030*/ 	.string	"-arch sm_100 -m 64 "



//--------------------- .note.nv.cuinfo           --------------------------
	.section	.note.nv.cuinfo,"",@"SHT_NOTE"
	.sectionflags	@"SHF_NOTE_NV_CUINFO"
        /*0018*/ 	.short	0x0002
        /*001a*/ 	.short	0x0064
        /*001c*/ 	.short	0x0082
	.zero		2


//--------------------- .nv.info                  --------------------------
	.section	.nv.info,"",@"SHT_CUDA_INFO"
	.align	4


	//----- nvinfo : EIATTR_REGCOUNT
	.align		4
        /*0000*/ 	.byte	0x04, 0x2f
        /*0002*/ 	.short	(.L_10 - .L_9)
	.align		4
.L_9:
        /*0004*/ 	.word	index@(_Z22ultraTensorFFT16KernelP6__halfS0_S0_S0_ib)
        /*0008*/ 	.word	0x0000001e


	//----- nvinfo : EIATTR_FRAME_SIZE
	.align		4
.L_10:
        /*000c*/ 	.byte	0x04, 0x11
        /*000e*/ 	.short	(.L_12 - .L_11)
	.align		4
.L_11:
        /*0010*/ 	.word	index@(_Z22ultraTensorFFT16KernelP6__halfS0_S0_S0_ib)
        /*0014*/ 	.word	0x00000000


	//----- nvinfo : EIATTR_REGCOUNT
	.align		4
.L_12:
        /*0018*/ 	.byte	0x04, 0x2f
        /*001a*/ 	.short	(.L_14 - .L_13)
	.align		4
.L_13:
        /*001c*/ 	.word	index@(_Z22ultraTensorFFT32KernelP6__halfS0_S0_S0_ib)
        /*0020*/ 	.word	0x0000001a


	//----- nvinfo : EIATTR_FRAME_SIZE
	.align		4
.L_14:
        /*0024*/ 	.byte	0x04, 0x11
        /*0026*/ 	.short	(.L_16 - .L_15)
	.align		4
.L_15:
        /*0028*/ 	.word	index@(_Z22ultraTensorFFT32KernelP6__halfS0_S0_S0_ib)
        /*002c*/ 	.word	0x00000000


	//----- nvinfo : EIATTR_REGCOUNT
	.align		4
.L_16:
        /*0030*/ 	.byte	0x04, 0x2f
        /*0032*/ 	.short	(.L_18 - .L_17)
	.align		4
.L_17:
        /*0034*/ 	.word	index@(_Z22ultraTensorFFT64KernelP6__halfS0_S0_S0_ib)
        /*0038*/ 	.word	0x00000026


	//----- nvinfo : EIATTR_FRAME_SIZE
	.align		4
.L_18:
        /*003c*/ 	.byte	0x04, 0x11
        /*003e*/ 	.short	(.L_20 - .L_19)
	.align		4
.L_19:
        /*0040*/ 	.word	index@(_Z22ultraTensorFFT64KernelP6__halfS0_S0_S0_ib)
        /*0044*/ 	.word	0x00000000


	//----- nvinfo : EIATTR_MIN_STACK_SIZE
	.align		4
.L_20:
        /*0048*/ 	.byte	0x04, 0x12
        /*004a*/ 	.short	(.L_22 - .L_21)
	.align		4
.L_21:
        /*004c*/ 	.word	index@(_Z22ultraTensorFFT64KernelP6__halfS0_S0_S0_ib)
        /*0050*/ 	.word	0x00000000


	//----- nvinfo : EIATTR_MIN_STACK_SIZE
	.align		4
.L_22:
        /*0054*/ 	.byte	0x04, 0x12
        /*0056*/ 	.short	(.L_24 - .L_23)
	.align		4
.L_23:
        /*0058*/ 	.word	index@(_Z22ultraTensorFFT32KernelP6__halfS0_S0_S0_ib)
        /*005c*/ 	.word	0x00000000


	//----- nvinfo : EIATTR_MIN_STACK_SIZE
	.align		4
.L_24:
        /*0060*/ 	.byte	0x04, 0x12
        /*0062*/ 	.short	(.L_26 - .L_25)
	.align		4
.L_25:
        /*0064*/ 	.word	index@(_Z22ultraTensorFFT16KernelP6__halfS0_S0_S0_ib)
        /*0068*/ 	.word	0x00000000
.L_26:


//--------------------- .nv.compat                --------------------------
	.section	.nv.compat,"",@"SHT_CUDA_COMPAT_INFO"
	.align	4
        /*0000*/ 	.byte	0x02, 0x09, 0x00, 0x00, 0x02, 0x02, 0x01, 0x00, 0x02, 0x05, 0x05, 0x00, 0x03, 0x07, 0x01, 0x01
        /*0010*/ 	.byte	0x02, 0x03, 0x00, 0x00, 0x02, 0x06, 0x01, 0x00, 0x04, 0x0b, 0x08, 0x00, 0x09, 0x00, 0x00, 0x00
        /*0020*/ 	.byte	0x00, 0x00, 0x00, 0x00


//--------------------- .nv.info._Z22ultraTensorFFT64KernelP6__halfS0_S0_S0_ib --------------------------
	.section	.nv.info._Z22ultraTensorFFT64KernelP6__halfS0_S0_S0_ib,"",@"SHT_CUDA_INFO"
	.sectionflags	@""
	.align	4


	//----- nvinfo : EIATTR_CUDA_API_VERSION
	.align		4
        /*0000*/ 	.byte	0x04, 0x37
        /*0002*/ 	.short	(.L_28 - .L_27)
.L_27:
        /*0004*/ 	.word	0x00000082


	//----- nvinfo : EIATTR_KPARAM_INFO
	.align		4
.L_28:
        /*0008*/ 	.byte	0x04, 0x17
        /*000a*/ 	.short	(.L_30 - .L_29)
.L_29:
        /*000c*/ 	.word	0x00000000
        /*0010*/ 	.short	0x0005
        /*0012*/ 	.short	0x0024
        /*0014*/ 	.byte	0x00, 0xf0, 0x05, 0x00


	//----- nvinfo : EIATTR_KPARAM_INFO
	.align		4
.L_30:
        /*0018*/ 	.byte	0x04, 0x17
        /*001a*/ 	.short	(.L_32 - .L_31)
.L_31:
        /*001c*/ 	.word	0x00000000
        /*0020*/ 	.short	0x0004
        /*0022*/ 	.short	0x0020
        /*0024*/ 	.byte	0x00, 0xf0, 0x11, 0x00


	//----- nvinfo : EIATTR_KPARAM_INFO
	.align		4
.L_32:
        /*0028*/ 	.byte	0x04, 0x17
        /*002a*/ 	.short	(.L_34 - .L_33)
.L_33:
        /*002c*/ 	.word	0x00000000
        /*0030*/ 	.short	0x0003
        /*0032*/ 	.short	0x0018
        /*0034*/ 	.byte	0x00, 0xf5, 0x21, 0x00


	//----- nvinfo : EIATTR_KPARAM_INFO
	.align		4
.L_34:
        /*0038*/ 	.byte	0x04, 0x17
        /*003a*/ 	.short	(.L_36 - .L_35)
.L_35:
        /*003c*/ 	.word	0x00000000
        /*0040*/ 	.short	0x0002
        /*0042*/ 	.short	0x0010
        /*0044*/ 	.byte	0x00, 0xf5, 0x21, 0x00


	//----- nvinfo : EIATTR_KPARAM_INFO
	.align		4
.L_36:
        /*0048*/ 	.byte	0x04, 0x17
        /*004a*/ 	.short	(.L_38 - .L_37)
.L_37:
        /*004c*/ 	.word	0x00000000
        /*0050*/ 	.short	0x0001
        /*0052*/ 	.short	0x0008
        /*0054*/ 	.byte	0x00, 0xf5, 0x21, 0x00


	//----- nvinfo : EIATTR_KPARAM_INFO
	.align		4
.L_38:
        /*0058*/ 	.byte	0x04, 0x17
        /*005a*/ 	.short	(.L_40 - .L_39)
.L_39:
        /*005c*/ 	.word	0x00000000
        /*0060*/ 	.short	0x0000
        /*0062*/ 	.short	0x0000
        /*0064*/ 	.byte	0x00, 0xf5, 0x21, 0x00


	//----- nvinfo : EIATTR_SPARSE_MMA_MASK
	.align		4
.L_40:
        /*0068*/ 	.byte	0x03, 0x50
        /*006a*/ 	.short	0x0000


	//----- nvinfo : EIATTR_MAXREG_COUNT
	.align		4
        /*006c*/ 	.byte	0x03, 0x1b
        /*006e*/ 	.short	0x00ff


	//----- nvinfo : EIATTR_NUM_BARRIERS
	.align		4
        /*0070*/ 	.byte	0x02, 0x4c
        /*0072*/ 	.byte	0x01
	.zero		1


	//----- nvinfo : EIATTR_MERCURY_ISA_VERSION
	.align		4
        /*0074*/ 	.byte	0x03, 0x5f
        /*0076*/ 	.short	0x0101


	//----- nvinfo : EIATTR_VRC_CTA_INIT_COUNT
	.align		4
        /*0078*/ 	.byte	0x02, 0x4a
	.zero		1
	.zero		1


	//----- nvinfo : EIATTR_EXIT_INSTR_OFFSETS
	.align		4
        /*007c*/ 	.byte	0x04, 0x1c
        /*007e*/ 	.short	(.L_42 - .L_41)


	//   ....[0]....
.L_41:
        /*0080*/ 	.word	0x000000b0


	//   ....[1]....
        /*0084*/ 	.word	0x00000f30


	//----- nvinfo : EIATTR_CRS_STACK_SIZE
	.align		4
.L_42:
        /*0088*/ 	.byte	0x04, 0x1e
        /*008a*/ 	.short	(.L_44 - .L_43)
.L_43:
        /*008c*/ 	.word	0x00000000


	//----- nvinfo : EIATTR_CBANK_PARAM_SIZE
	.align		4
.L_44:
        /*0090*/ 	.byte	0x03, 0x19
        /*0092*/ 	.short	0x0025


	//----- nvinfo : EIATTR_PARAM_CBANK
	.align		4
        /*0094*/ 	.byte	0x04, 0x0a
        /*0096*/ 	.short	(.L_46 - .L_45)
	.align		4
.L_45:
        /*0098*/ 	.word	index@(.nv.constant0._Z22ultraTensorFFT64KernelP6__halfS0_S0_S0_ib)
        /*009c*/ 	.short	0x0380
        /*009e*/ 	.short	0x0025


	//----- nvinfo : EIATTR_SW_WAR
	.align		4
.L_46:
        /*00a0*/ 	.byte	0x04, 0x36
        /*00a2*/ 	.short	(.L_48 - .L_47)
.L_47:
        /*00a4*/ 	.word	0x00000008
.L_48:


//--------------------- .nv.info._Z22ultraTensorFFT32KernelP6__halfS0_S0_S0_ib --------------------------
	.section	.nv.info._Z22ultraTensorFFT32KernelP6__halfS0_S0_S0_ib,"",@"SHT_CUDA_INFO"
	.sectionflags	@""
	.align	4


	//----- nvinfo : EIATTR_CUDA_API_VERSION
	.align		4
        /*0000*/ 	.byte	0x04, 0x37
        /*0002*/ 	.short	(.L_50 - .L_49)
.L_49:
        /*0004*/ 	.word	0x00000082


	//----- nvinfo : EIATTR_KPARAM_INFO
	.align		4
.L_50:
        /*0008*/ 	.byte	0x04, 0x17
        /*000a*/ 	.short	(.L_52 - .L_51)
.L_51:
        /*000c*/ 	.word	0x00000000
        /*0010*/ 	.short	0x0005
        /*0012*/ 	.short	0x0024
        /*0014*/ 	.byte	0x00, 0xf0, 0x05, 0x00


	//----- nvinfo : EIATTR_KPARAM_INFO
	.align		4
.L_52:
        /*0018*/ 	.byte	0x04, 0x17
        /*001a*/ 	.short	(.L_54 - .L_53)
.L_53:
        /*001c*/ 	.word	0x00000000
        /*0020*/ 	.short	0x0004
        /*0022*/ 	.short	0x0020
        /*0024*/ 	.byte	0x00, 0xf0, 0x11, 0x00


	//----- nvinfo : EIATTR_KPARAM_INFO
	.align		4
.L_54:
        /*0028*/ 	.byte	0x04, 0x17
        /*002a*/ 	.short	(.L_56 - .L_55)
.L_55:
        /*002c*/ 	.word	0x00000000
        /*0030*/ 	.short	0x0003
        /*0032*/ 	.short	0x0018
        /*0034*/ 	.byte	0x00, 0xf5, 0x21, 0x00


	//----- nvinfo : EIATTR_KPARAM_INFO
	.align		4
.L_56:
        /*0038*/ 	.byte	0x04, 0x17
        /*003a*/ 	.short	(.L_58 - .L_57)
.L_57:
        /*003c*/ 	.word	0x00000000
        /*0040*/ 	.short	0x0002
        /*0042*/ 	.short	0x0010
        /*0044*/ 	.byte	0x00, 0xf5, 0x21, 0x00


	//----- nvinfo : EIATTR_KPARAM_INFO
	.align		4
.L_58:
        /*0048*/ 	.byte	0x04, 0x17
        /*004a*/ 	.short	(.L_60 - .L_59)
.L_59:
        /*004c*/ 	.word	0x00000000
        /*0050*/ 	.short	0x0001
        /*0052*/ 	.short	0x0008
        /*0054*/ 	.byte	0x00, 0xf5, 0x21, 0x00


	//----- nvinfo : EIATTR_KPARAM_INFO
	.align		4
.L_60:
        /*0058*/ 	.byte	0x04, 0x17
        /*005a*/ 	.short	(.L_62 - .L_61)
.L_61:
        /*005c*/ 	.word	0x00000000
        /*0060*/ 	.short	0x0000
        /*0062*/ 	.short	0x0000
        /*0064*/ 	.byte	0x00, 0xf5, 0x21, 0x00


	//----- nvinfo : EIATTR_SPARSE_MMA_MASK
	.align		4
.L_62:
        /*0068*/ 	.byte	0x03, 0x50
        /*006a*/ 	.short	0x0000


	//----- nvinfo : EIATTR_MAXREG_COUNT
	.align		4
        /*006c*/ 	.byte	0x03, 0x1b
        /*006e*/ 	.short	0x00ff


	//----- nvinfo : EIATTR_NUM_BARRIERS
	.align		4
        /*0070*/ 	.byte	0x02, 0x4c
        /*0072*/ 	.byte	0x01
	.zero		1


	//----- nvinfo : EIATTR_MERCURY_ISA_VERSION
	.align		4
        /*0074*/ 	.byte	0x03, 0x5f
        /*0076*/ 	.short	0x0101


	//----- nvinfo : EIATTR_VRC_CTA_INIT_COUNT
	.align		4
        /*0078*/ 	.byte	0x02, 0x4a
	.zero		1
	.zero		1


	//----- nvinfo : EIATTR_EXIT_INSTR_OFFSETS
	.align		4
        /*007c*/ 	.byte	0x04, 0x1c
        /*007e*/ 	.short	(.L_64 - .L_63)


	//   ....[0]....
.L_63:
        /*0080*/ 	.word	0x000000b0


	//   ....[1]....
        /*0084*/ 	.word	0x00000c60


	//----- nvinfo : EIATTR_CRS_STACK_SIZE
	.align		4
.L_64:
        /*0088*/ 	.byte	0x04, 0x1e
        /*008a*/ 	.short	(.L_66 - .L_65)
.L_65:
        /*008c*/ 	.word	0x00000000


	//----- nvinfo : EIATTR_CBANK_PARAM_SIZE
	.align		4
.L_66:
        /*0090*/ 	.byte	0x03, 0x19
        /*0092*/ 	.short	0x0025


	//----- nvinfo : EIATTR_PARAM_CBANK
	.align		4
        /*0094*/ 	.byte	0x04, 0x0a
        /*0096*/ 	.short	(.L_68 - .L_67)
	.align		4
.L_67:
        /*0098*/ 	.word	index@(.nv.constant0._Z22ultraTensorFFT32KernelP6__halfS0_S0_S0_ib)
        /*009c*/ 	.short	0x0380
        /*009e*/ 	.short	0x0025


	//----- nvinfo : EIATTR_SW_WAR
	.align		4
.L_68:
        /*00a0*/ 	.byte	0x04, 0x36
        /*00a2*/ 	.short	(.L_70 - .L_69)
.L_69:
        /*00a4*/ 	.word	0x00000008
.L_70:


//--------------------- .nv.info._Z22ultraTensorFFT16KernelP6__halfS0_S0_S0_ib --------------------------
	.section	.nv.info._Z22ultraTensorFFT16KernelP6__halfS0_S0_S0_ib,"",@"SHT_CUDA_INFO"
	.sectionflags	@""
	.align	4


	//----- nvinfo : EIATTR_CUDA_API_VERSION
	.align		4
        /*0000*/ 	.byte	0x04, 0x37
        /*0002*/ 	.short	(.L_72 - .L_71)
.L_71:
        /*0004*/ 	.word	0x00000082


	//----- nvinfo : EIATTR_KPARAM_INFO
	.align		4
.L_72:
        /*0008*/ 	.byte	0x04, 0x17
        /*000a*/ 	.short	(.L_74 - .L_73)
.L_73:
        /*000c*/ 	.word	0x00000000
        /*0010*/ 	.short	0x0005
        /*0012*/ 	.short	0x0024
        /*0014*/ 	.byte	0x00, 0xf0, 0x05, 0x00


	//----- nvinfo : EIATTR_KPARAM_INFO
	.align		4
.L_74:
        /*0018*/ 	.byte	0x04, 0x17
        /*001a*/ 	.short	(.L_76 - .L_75)
.L_75:
        /*001c*/ 	.word	0x00000000
        /*0020*/ 	.short	0x0004
        /*0022*/ 	.short	0x0020
        /*0024*/ 	.byte	0x00, 0xf0, 0x11, 0x00


	//----- nvinfo : EIATTR_KPARAM_INFO
	.align		4
.L_76:
        /*0028*/ 	.byte	0x04, 0x17
        /*002a*/ 	.short	(.L_78 - .L_77)
.L_77:
        /*002c*/ 	.word	0x00000000
        /*0030*/ 	.short	0x0003
        /*0032*/ 	.short	0x0018
        /*0034*/ 	.byte	0x00, 0xf5, 0x21, 0x00


	//----- nvinfo : EIATTR_KPARAM_INFO
	.align		4
.L_78:
        /*0038*/ 	.byte	0x04, 0x17
        /*003a*/ 	.short	(.L_80 - .L_79)
.L_79:
        /*003c*/ 	.word	0x00000000
        /*0040*/ 	.short	0x0002
        /*0042*/ 	.short	0x0010
        /*0044*/ 	.byte	0x00, 0xf5, 0x21, 0x00


	//----- nvinfo : EIATTR_KPARAM_INFO
	.align		4
.L_80:
        /*0048*/ 	.byte	0x04, 0x17
        /*004a*/ 	.short	(.L_82 - .L_81)
.L_81:
        /*004c*/ 	.word	0x00000000
        /*0050*/ 	.short	0x0001
        /*0052*/ 	.short	0x0008
        /*0054*/ 	.byte	0x00, 0xf5, 0x21, 0x00


	//----- nvinfo : EIATTR_KPARAM_INFO
	.align		4
.L_82:
        /*0058*/ 	.byte	0x04, 0x17
        /*005a*/ 	.short	(.L_84 - .L_83)
.L_83:
        /*005c*/ 	.word	0x00000000
        /*0060*/ 	.short	0x0000
        /*0062*/ 	.short	0x0000
        /*0064*/ 	.byte	0x00, 0xf5, 0x21, 0x00


	//----- nvinfo : EIATTR_SPARSE_MMA_MASK
	.align		4
.L_84:
        /*0068*/ 	.byte	0x03, 0x50
        /*006a*/ 	.short	0x0000


	//----- nvinfo : EIATTR_MAXREG_COUNT
	.align		4
        /*006c*/ 	.byte	0x03, 0x1b
        /*006e*/ 	.short	0x00ff


	//----- nvinfo : EIATTR_NUM_BARRIERS
	.align		4
        /*0070*/ 	.byte	0x02, 0x4c
        /*0072*/ 	.byte	0x01
	.zero		1


	//----- nvinfo : EIATTR_MERCURY_ISA_VERSION
	.align		4
        /*0074*/ 	.byte	0x03, 0x5f
        /*0076*/ 	.short	0x0101


	//----- nvinfo : EIATTR_VRC_CTA_INIT_COUNT
	.align		4
        /*0078*/ 	.byte	0x02, 0x4a
	.zero		1
	.zero		1


	//----- nvinfo : EIATTR_EXIT_INSTR_OFFSETS
	.align		4
        /*007c*/ 	.byte	0x04, 0x1c
        /*007e*/ 	.short	(.L_86 - .L_85)


	//   ....[0]....
.L_85:
        /*0080*/ 	.word	0x000000b0


	//   ....[1]....
        /*0084*/ 	.word	0x00000940


	//----- nvinfo : EIATTR_CRS_STACK_SIZE
	.align		4
.L_86:
        /*0088*/ 	.byte	0x04, 0x1e
        /*008a*/ 	.short	(.L_88 - .L_87)
.L_87:
        /*008c*/ 	.word	0x00000000


	//----- nvinfo : EIATTR_CBANK_PARAM_SIZE
	.align		4
.L_88:
        /*0090*/ 	.byte	0x03, 0x19
        /*0092*/ 	.short	0x0025


	//----- nvinfo : EIATTR_PARAM_CBANK
	.align		4
        /*0094*/ 	.byte	0x04, 0x0a
        /*0096*/ 	.short	(.L_90 - .L_89)
	.align		4
.L_89:
        /*0098*/ 	.word	index@(.nv.constant0._Z22ultraTensorFFT16KernelP6__halfS0_S0_S0_ib)
        /*009c*/ 	.short	0x0380
        /*009e*/ 	.short	0x0025


	//----- nvinfo : EIATTR_SW_WAR
	.align		4
.L_90:
        /*00a0*/ 	.byte	0x04, 0x36
        /*00a2*/ 	.short	(.L_92 - .L_91)
.L_91:
        /*00a4*/ 	.word	0x00000008
.L_92:


//--------------------- .nv.callgraph             --------------------------
	.section	.nv.callgraph,"",@"SHT_CUDA_CALLGRAPH"
	.align	4
	.sectionentsize	8
	.align		4
        /*0000*/ 	.word	0x00000000
	.align		4
        /*0004*/ 	.word	0xffffffff
	.align		4
        /*0008*/ 	.word	0x00000000
	.align		4
        /*000c*/ 	.word	0xfffffffe
	.align		4
        /*0010*/ 	.word	0x00000000
	.align		4
        /*0014*/ 	.word	0xfffffffd
	.align		4
        /*0018*/ 	.word	0x00000000
	.align		4
        /*001c*/ 	.word	0xfffffffc


//--------------------- .nv.constant3             --------------------------
	.section	.nv.constant3,"a",@progbits
	.align	2
.nv.constant3:
	.type		ultra_twiddles_16_real,@object
	.size		ultra_twiddles_16_real,(ultra_twiddles_16_imag - ultra_twiddles_16_real)
ultra_twiddles_16_real:
	.zero		16
	.type		ultra_twiddles_16_imag,@object
	.size		ultra_twiddles_16_imag,(ultra_twiddles_32_real - ultra_twiddles_16_imag)
ultra_twiddles_16_imag:
	.zero		16
	.type		ultra_twiddles_32_real,@object
	.size		ultra_twiddles_32_real,(ultra_twiddles_32_imag - ultra_twiddles_32_real)
ultra_twiddles_32_real:
	.zero		32
	.type		ultra_twiddles_32_imag,@object
	.size		ultra_twiddles_32_imag,(ultra_twiddles_64_real - ultra_twiddles_32_imag)
ultra_twiddles_32_imag:
	.zero		32
	.type		ultra_twiddles_64_real,@object
	.size		ultra_twiddles_64_real,(ultra_twiddles_64_imag - ultra_twiddles_64_real)
ultra_twiddles_64_real:
	.zero		64
	.type		ultra_twiddles_64_imag,@object
	.size		ultra_twiddles_64_imag,(ultra_hamming_8 - ultra_twiddles_64_imag)
ultra_twiddles_64_imag:
	.zero		64
	.type		ultra_hamming_8,@object
	.size		ultra_hamming_8,(ultra_hamming_16 - ultra_hamming_8)
ultra_hamming_8:
	.zero		16
	.type		ultra_hamming_16,@object
	.size		ultra_hamming_16,(ultra_hamming_32 - ultra_hamming_16)
ultra_hamming_16:
	.zero		32
	.type		ultra_hamming_32,@object
	.size		ultra_hamming_32,(.L_8 - ultra_hamming_32)
ultra_hamming_32:
	.zero		64
.L_8:


//--------------------- .text._Z22ultraTensorFFT64KernelP6__halfS0_S0_S0_ib --------------------------
	.section	.text._Z22ultraTensorFFT64KernelP6__halfS0_S0_S0_ib,"ax",@progbits
	.align	128
        .global         _Z22ultraTensorFFT64KernelP6__halfS0_S0_S0_ib
        .type           _Z22ultraTensorFFT64KernelP6__halfS0_S0_S0_ib,@function
        .size           _Z22ultraTensorFFT64KernelP6__halfS0_S0_S0_ib,(.L_x_37 - _Z22ultraTensorFFT64KernelP6__halfS0_S0_S0_ib)
        .other          _Z22ultraTensorFFT64KernelP6__halfS0_S0_S0_ib,@"STO_CUDA_ENTRY STV_DEFAULT"
_Z22ultraTensorFFT64KernelP6__halfS0_S0_S0_ib:
.text._Z22ultraTensorFFT64KernelP6__halfS0_S0_S0_ib:
[----:B------:R-:W-:Y:S01]  /*0000*/  LDC R1, c[0x0][0x37c] ;  /* 0x0000df00ff017b82 */ /* 0x000fe20000000800 */
[----:B------:R-:W0:Y:S07]  /*0010*/  S2R R0, SR_CTAID.Y ;  /* 0x0000000000007919 */ /* 0x000e2e0000002600 */
[----:B------:R-:W0:Y:S01]  /*0020*/  S2UR UR4, SR_CTAID.X ;  /* 0x00000000000479c3 */ /* 0x000e220000002500 */
[----:B------:R-:W1:Y:S01]  /*0030*/  LDCU UR5, c[0x0][0x3a0] ;  /* 0x00007400ff0577ac */ /* 0x000e620008000800 */
[----:B------:R-:W2:Y:S01]  /*0040*/  S2R R11, SR_TID.X ;  /* 0x00000000000b7919 */ /* 0x000ea20000002100 */
[----:B------:R-:W3:Y:S05]  /*0050*/  S2R R4, SR_TID.Y ;  /* 0x0000000000047919 */ /* 0x000eea0000002200 */
[----:B------:R-:W0:Y:S02]  /*0060*/  LDC R3, c[0x0][0x370] ;  /* 0x0000dc00ff037b82 */ /* 0x000e240000000800 */
[----:B0-----:R-:W-:-:S04]  /*0070*/  IMAD R0, R0, R3, UR4 ;  /* 0x0000000400007e24 */ /* 0x001fc8000f8e0203 */
[----:B--2---:R-:W-:Y:S01]  /*0080*/  IMAD R3, R0, 0x10, R11 ;  /* 0x0000001000037824 */ /* 0x004fe200078e020b */
[----:B---3--:R-:W-:-:S04]  /*0090*/  ISETP.GT.U32.AND P0, PT, R4, 0x3f, PT ;  /* 0x0000003f0400780c */ /* 0x008fc80003f04070 */
[----:B-1----:R-:W-:-:S13]  /*00a0*/  ISETP.GE.OR P0, PT, R3, UR5, P0 ;  /* 0x0000000503007c0c */ /* 0x002fda0008706670 */
[----:B------:R-:W-:Y:S05]  /*00b0*/  @P0 EXIT ;  /* 0x000000000000094d */ /* 0x000fea0003800000 */
[----:B------:R-:W0:Y:S01]  /*00c0*/  LDC.64 R8, c[0x0][0x388] ;  /* 0x0000e200ff087b82 */ /* 0x000e220000000a00 */
[----:B------:R-:W1:Y:S01]  /*00d0*/  LDCU.64 UR6, c[0x0][0x358] ;  /* 0x00006b00ff0677ac */ /* 0x000e620008000a00 */
[----:B------:R-:W-:Y:S01]  /*00e0*/  IMAD R3, R3, 0x40, R4 ;  /* 0x0000004003037824 */ /* 0x000fe200078e0204 */
[----:B------:R-:W2:Y:S05]  /*00f0*/  LDCU.U8 UR4, c[0x0][0x3a4] ;  /* 0x00007480ff0477ac */ /* 0x000eaa0008000000 */
[----:B------:R-:W3:Y:S01]  /*0100*/  LDC.64 R6, c[0x0][0x380] ;  /* 0x0000e000ff067b82 */ /* 0x000ee20000000a00 */
[----:B0-----:R-:W-:-:S06]  /*0110*/  IMAD.WIDE R8, R3, 0x2, R8 ;  /* 0x0000000203087825 */ /* 0x001fcc00078e0208 */
[----:B-1----:R-:W4:Y:S01]  /*0120*/  LDG.E.U16 R9, desc[UR6][R8.64] ;  /* 0x0000000608097981 */ /* 0x002f22000c1e1500 */
[----:B---3--:R-:W-:-:S06]  /*0130*/  IMAD.WIDE R6, R3, 0x2, R6 ;  /* 0x0000000203067825 */ /* 0x008fcc00078e0206 */
[----:B------:R-:W3:Y:S01]  /*0140*/  LDG.E.U16 R7, desc[UR6][R6.64] ;  /* 0x0000000606077981 */ /* 0x000ee2000c1e1500 */
[----:B--2---:R-:W-:-:S06]  /*0150*/  UPRMT UR4, UR4, 0x8880, URZ ;  /* 0x0000888004047896 */ /* 0x004fcc00080000ff */
[----:B------:R-:W-:-:S04]  /*0160*/  ISETP.NE.AND P0, PT, RZ, UR4, PT ;  /* 0x00000004ff007c0c */ /* 0x000fc8000bf05270 */
[----:B------:R-:W-:-:S13]  /*0170*/  ISETP.GT.U32.OR P0, PT, R4, 0x1f, !P0 ;  /* 0x0000001f0400780c */ /* 0x000fda0004704470 */
[----:B------:R-:W-:-:S04]  /*0180*/  @!P0 IMAD.MOV.U32 R5, RZ, RZ, 0x110 ;  /* 0x00000110ff058424 */ /* 0x000fc800078e00ff */
[----:B------:R-:W-:-:S06]  /*0190*/  @!P0 IMAD R10, R4, 0x2, R5 ;  /* 0x00000002040a8824 */ /* 0x000fcc00078e0205 */
[----:B------:R-:W4:Y:S08]  /*01a0*/  @!P0 LDC.U16 R10, c[0x3][R10] ;  /* 0x00c000000a0a8b82 */ /* 0x000f300000000400 */
[----:B------:R-:W0:Y:S01]  /*01b0*/  S2UR UR5, SR_CgaCtaId ;  /* 0x00000000000579c3 */ /* 0x000e220000008800 */
[----:B------:R-:W-:Y:S01]  /*01c0*/  UMOV UR4, 0x400 ;  /* 0x0000040000047882 */ /* 0x000fe20000000000 */
[C---:B------:R-:W-:Y:S01]  /*01d0*/  ISETP.NE.AND P1, PT, R4.reuse, RZ, PT ;  /* 0x000000ff0400720c */ /* 0x040fe20003f25270 */
[C---:B------:R-:W-:Y:S01]  /*01e0*/  IMAD.SHL.U32 R5, R4.reuse, 0x2, RZ ;  /* 0x0000000204057824 */ /* 0x040fe200078e00ff */
[----:B------:R-:W-:Y:S01]  /*01f0*/  BSSY.RECONVERGENT B0, `(.L_x_0) ;  /* 0x0000023000007945 */ /* 0x000fe20003800200 */
[----:B0-----:R-:W-:Y:S01]  /*0200*/  ULEA UR4, UR5, UR4, 0x18 ;  /* 0x0000000405047291 */ /* 0x001fe2000f8ec0ff */
[----:B------:R-:W-:-:S02]  /*0210*/  ISETP.GT.U32.AND P2, PT, R4, 0x1, PT ;  /* 0x000000010400780c */ /* 0x000fc40003f44070 */
[C---:B------:R-:W-:Y:S02]  /*0220*/  ISETP.GT.U32.AND P3, PT, R4.reuse, 0x3, PT ;  /* 0x000000030400780c */ /* 0x040fe40003f64070 */
[C---:B------:R-:W-:Y:S02]  /*0230*/  ISETP.GT.U32.AND P4, PT, R4.reuse, 0x7, PT ;  /* 0x000000070400780c */ /* 0x040fe40003f84070 */
[C---:B------:R-:W-:Y:S02]  /*0240*/  ISETP.GT.U32.AND P5, PT, R4.reuse, 0xf, PT ;  /* 0x0000000f0400780c */ /* 0x040fe40003fa4070 */
[----:B------:R-:W-:Y:S01]  /*0250*/  ISETP.GT.U32.AND P6, PT, R4, 0x1f, PT ;  /* 0x0000001f0400780c */ /* 0x000fe20003fc4070 */
[----:B----4-:R-:W-:-:S05]  /*0260*/  @!P0 HMUL2 R2, R9.H0_H0, R10.H0_H0 ;  /* 0x2000000a09028232 */ /* 0x010fca0000000800 */
[----:B------:R-:W-:Y:S02]  /*0270*/  @!P0 PRMT R9, R2, 0x7610, R9 ;  /* 0x0000761002098816 */ /* 0x000fe40000000009 */
[----:B------:R-:W-:Y:S01]  /*0280*/  LEA R2, R11, UR4, 0x8 ;  /* 0x000000040b027c11 */ /* 0x000fe2000f8e40ff */
[----:B---3--:R-:W-:-:S05]  /*0290*/  @!P0 HMUL2 R0, R7.H0_H0, R10.H0_H0 ;  /* 0x2000000a07008232 */ /* 0x008fca0000000800 */
[----:B------:R-:W-:Y:S01]  /*02a0*/  @!P0 PRMT R7, R0, 0x7610, R7 ;  /* 0x0000761000078816 */ /* 0x000fe20000000007 */
[----:B------:R-:W-:Y:S01]  /*02b0*/  IMAD.IADD R0, R2, 0x1, R5 ;  /* 0x0000000102007824 */ /* 0x000fe200078e0205 */
[----:B------:R-:W-:-:S04]  /*02c0*/  LOP3.LUT P0, RZ, R11, R4, RZ, 0xfc, !PT ;  /* 0x000000040bff7212 */ /* 0x000fc8000780fcff */
[----:B------:R0:W-:Y:S04]  /*02d0*/  STS.U16 [R0], R7 ;  /* 0x0000000700007388 */ /* 0x0001e80000000400 */
[----:B------:R0:W-:Y:S01]  /*02e0*/  STS.U16 [R0+0x80], R9 ;  /* 0x0000800900007388 */ /* 0x0001e20000000400 */
[----:B------:R-:W-:Y:S06]  /*02f0*/  BAR.SYNC.DEFER_BLOCKING 0x0 ;  /* 0x0000000000007b1d */ /* 0x000fec0000010000 */
[----:B------:R-:W-:Y:S05]  /*0300*/  @P1 BRA `(.L_x_1) ;  /* 0x0000000000441947 */ /* 0x000fea0003800000 */
[----:B------:R-:W-:Y:S04]  /*0310*/  LDS.U16 R6, [R0] ;  /* 0x0000000000067984 */ /* 0x000fe80000000400 */
[----:B0-----:R-:W0:Y:S04]  /*0320*/  LDS.U16 R7, [R0+0x80] ;  /* 0x0000800000077984 */ /* 0x001e280000000400 */
[----:B------:R-:W-:Y:S04]  /*0330*/  LDS.U16 R8, [R2+0x2] ;  /* 0x0000020002087984 */ /* 0x000fe80000000400 */
[----:B------:R-:W1:Y:S01]  /*0340*/  LDS.U16 R9, [R2+0x82] ;  /* 0x0000820002097984 */ /* 0x000e620000000400 */
[----:B0-----:R-:W-:-:S02]  /*0350*/  PRMT R6, R6, 0x5410, R7 ;  /* 0x0000541006067816 */ /* 0x001fc40000000007 */
[----:B-1----:R-:W-:-:S05]  /*0360*/  PRMT R7, R8, 0x5410, R9 ;  /* 0x0000541008077816 */ /* 0x002fca0000000009 */
[----:B------:R-:W-:-:S05]  /*0370*/  HFMA2 R6, R6, 1, 1, R7 ;  /* 0x3c003c0006067831 */ /* 0x000fca0000000007 */
[C---:B------:R-:W-:Y:S02]  /*0380*/  PRMT R7, R6.reuse, 0x7610, R7 ;  /* 0x0000761006077816 */ /* 0x040fe40000000007 */
[----:B------:R-:W-:-:S03]  /*0390*/  PRMT R10, R6, 0x7632, R10 ;  /* 0x00007632060a7816 */ /* 0x000fc6000000000a */
[----:B------:R-:W-:Y:S04]  /*03a0*/  STS.U16 [R0], R7 ;  /* 0x0000000700007388 */ /* 0x000fe80000000400 */
[----:B------:R-:W-:Y:S04]  /*03b0*/  STS.U16 [R0+0x80], R10 ;  /* 0x0000800a00007388 */ /* 0x000fe80000000400 */
[----:B------:R-:W0:Y:S02]  /*03c0*/  LDS.U16 R8, [R2+0x2] ;  /* 0x0000020002087984 */ /* 0x000e240000000400 */
[----:B0-----:R-:W-:-:S05]  /*03d0*/  PRMT R9, R8, 0x5410, R9 ;  /* 0x0000541008097816 */ /* 0x001fca0000000009 */
[----:B------:R-:W-:-:S05]  /*03e0*/  HADD2 R6, R6, -R9 ;  /* 0x8000000906067230 */ /* 0x000fca0000000000 */
[----:B------:R-:W-:Y:S01]  /*03f0*/  PRMT R8, R6, 0x7632, R8 ;  /* 0x0000763206087816 */ /* 0x000fe20000000008 */
[----:B------:R1:W-:Y:S04]  /*0400*/  STS.U16 [R2+0x2], R6 ;  /* 0x0000020602007388 */ /* 0x0003e80000000400 */
[----:B------:R1:W-:Y:S02]  /*0410*/  STS.U16 [R2+0x82], R8 ;  /* 0x0000820802007388 */ /* 0x0003e40000000400 */
.L_x_1:
[----:B------:R-:W-:Y:S05]  /*0420*/  BSYNC.RECONVERGENT B0 ;  /* 0x0000000000007941 */ /* 0x000fea0003800200 */
.L_x_0:
[----:B------:R-:W-:Y:S06]  /*0430*/  BAR.SYNC.DEFER_BLOCKING 0x0 ;  /* 0x0000000000007b1d */ /* 0x000fec0000010000 */
[----:B------:R-:W-:Y:S04]  /*0440*/  BSSY.RECONVERGENT B0, `(.L_x_2) ;  /* 0x0000019000007945 */ /* 0x000fe80003800200 */
[----:B------:R-:W-:Y:S05]  /*0450*/  @P2 BRA `(.L_x_3) ;  /* 0x00000000005c2947 */ /* 0x000fea0003800000 */
[----:B-1----:R-:W-:Y:S01]  /*0460*/  IMAD.SHL.U32 R6, R4, 0x8, RZ ;  /* 0x0000000804067824 */ /* 0x002fe200078e00ff */
[----:B0-----:R-:W-:Y:S03]  /*0470*/  LDS.U16 R9, [R0+0x84] ;  /* 0x0000840000097984 */ /* 0x001fe60000000400 */
[----:B------:R-:W-:Y:S01]  /*0480*/  IMAD.SHL.U32 R10, R6, 0x2, RZ ;  /* 0x00000002060a7824 */ /* 0x000fe200078e00ff */
[----:B------:R-:W-:Y:S03]  /*0490*/  LDS.U16 R8, [R0+0x4] ;  /* 0x0000040000087984 */ /* 0x000fe60000000400 */
[----:B------:R-:W0:Y:S01]  /*04a0*/  LDC.U16 R11, c[0x3][R10+0x60] ;  /* 0x00c018000a0b7b82 */ /* 0x000e220000000400 */
[----:B------:R-:W-:Y:S04]  /*04b0*/  LDS.U16 R6, [R0] ;  /* 0x0000000000067984 */ /* 0x000fe80000000400 */
[----:B------:R-:W1:Y:S03]  /*04c0*/  LDS.U16 R7, [R0+0x80] ;  /* 0x0000800000077984 */ /* 0x000e660000000400 */
[----:B------:R-:W0:Y:S01]  /*04d0*/  LDC.U16 R12, c[0x3][R10+0xa0] ;  /* 0x00c028000a0c7b82 */ /* 0x000e220000000400 */
[----:B-1----:R-:W-:-:S02]  /*04e0*/  PRMT R6, R6, 0x5410, R7 ;  /* 0x0000541006067816 */ /* 0x002fc40000000007 */
[----:B0-----:R-:W-:-:S05]  /*04f0*/  PRMT R10, R12, 0x5410, R11 ;  /* 0x000054100c0a7816 */ /* 0x001fca000000000b */
[----:B------:R-:W-:Y:S01]  /*0500*/  HMUL2 R13, R9.H0_H0, R10 ;  /* 0x0000000a090d7232 */ /* 0x000fe20000000800 */
[----:B------:R-:W-:-:S03]  /*0510*/  PRMT R9, R8, 0x5410, R9 ;  /* 0x0000541008097816 */ /* 0x000fc60000000009 */
[C-C-:B------:R-:W-:Y:S02]  /*0520*/  HFMA2 R11, R8.reuse.H0_H0, R11.H0_H0, -R13.reuse.H0_H0 ;  /* 0x2000000b080b7231 */ /* 0x140fe4000014080d */
[----:B------:R-:W-:Y:S02]  /*0530*/  HFMA2 R12, R8.H0_H0, R12.H0_H0, R13.H1_H1 ;  /* 0x2000000c080c7231 */ /* 0x000fe4000006080d */
[----:B------:R-:W-:-:S03]  /*0540*/  HFMA2 R6, R6, 1, 1, R9 ;  /* 0x3c003c0006067831 */ /* 0x000fc60000000009 */
[----:B------:R-:W-:Y:S02]  /*0550*/  PRMT R11, R11, 0x5410, R12 ;  /* 0x000054100b0b7816 */ /* 0x000fe4000000000c */
[----:B------:R2:W-:Y:S03]  /*0560*/  STS.U16 [R0], R6 ;  /* 0x0000000600007388 */ /* 0x0005e60000000400 */
[----:B------:R-:W-:Y:S01]  /*0570*/  HADD2 R7, R6, -R11 ;  /* 0x8000000b06077230 */ /* 0x000fe20000000000 */
[----:B------:R-:W-:-:S04]  /*0580*/  PRMT R8, R6, 0x7632, R8 ;  /* 0x0000763206087816 */ /* 0x000fc80000000008 */
[----:B------:R-:W-:Y:S01]  /*0590*/  PRMT R9, R7, 0x7632, R9 ;  /* 0x0000763207097816 */ /* 0x000fe20000000009 */
[----:B------:R2:W-:Y:S04]  /*05a0*/  STS.U16 [R0+0x80], R8 ;  /* 0x0000800800007388 */ /* 0x0005e80000000400 */
[----:B------:R2:W-:Y:S04]  /*05b0*/  STS.U16 [R0+0x4], R7 ;  /* 0x0000040700007388 */ /* 0x0005e80000000400 */
[----:B------:R2:W-:Y:S02]  /*05c0*/  STS.U16 [R0+0x84], R9 ;  /* 0x0000840900007388 */ /* 0x0005e40000000400 */
.L_x_3:
[----:B------:R-:W-:Y:S05]  /*05d0*/  BSYNC.RECONVERGENT B0 ;  /* 0x0000000000007941 */ /* 0x000fea0003800200 */
.L_x_2:
[----:B------:R-:W-:Y:S06]  /*05e0*/  BAR.SYNC.DEFER_BLOCKING 0x0 ;  /* 0x0000000000007b1d */ /* 0x000fec0000010000 */
[----:B------:R-:W-:Y:S04]  /*05f0*/  BSSY.RECONVERGENT B0, `(.L_x_4) ;  /* 0x0000019000007945 */ /* 0x000fe80003800200 */
[----:B------:R-:W-:Y:S05]  /*0600*/  @P3 BRA `(.L_x_5) ;  /* 0x00000000005c3947 */ /* 0x000fea0003800000 */
[----:B-12---:R-:W-:Y:S01]  /*0610*/  IMAD.SHL.U32 R6, R4, 0x4, RZ ;  /* 0x0000000404067824 */ /* 0x006fe200078e00ff */
        /* <DEDUP_REMOVED lines=22> */
.L_x_5:
[----:B------:R-:W-:Y:S05]  /*0780*/  BSYNC.RECONVERGENT B0 ;  /* 0x0000000000007941 */ /* 0x000fea0003800200 */
.L_x_4:
[----:B------:R-:W-:Y:S06]  /*0790*/  BAR.SYNC.DEFER_BLOCKING 0x0 ;  /* 0x0000000000007b1d */ /* 0x000fec0000010000 */
[----:B------:R-:W-:Y:S04]  /*07a0*/  BSSY.RECONVERGENT B0, `(.L_x_6) ;  /* 0x0000018000007945 */ /* 0x000fe80003800200 */
[----:B------:R-:W-:Y:S05]  /*07b0*/  @P4 BRA `(.L_x_7) ;  /* 0x0000000000584947 */ /* 0x000fea0003800000 */
[----:B0-23--:R-:W-:Y:S01]  /*07c0*/  IMAD.SHL.U32 R9, R5, 0x2, RZ ;  /* 0x0000000205097824 */ /* 0x00dfe200078e00ff */
[----:B-1----:R-:W-:Y:S03]  /*07d0*/  LDS.U16 R8, [R0+0x90] ;  /* 0x0000900000087984 */ /* 0x002fe60000000400 */
[----:B------:R-:W0:Y:S01]  /*07e0*/  LDC.U16 R10, c[0x3][R9+0x60] ;  /* 0x00c01800090a7b82 */ /* 0x000e220000000400 */
[----:B------:R-:W-:Y:S04]  /*07f0*/  LDS.U16 R7, [R0+0x10] ;  /* 0x0000100000077984 */ /* 0x000fe80000000400 */
[----:B------:R-:W-:Y:S03]  /*0800*/  LDS.U16 R5, [R0] ;  /* 0x0000000000057984 */ /* 0x000fe60000000400 */
[----:B------:R-:W0:Y:S01]  /*0810*/  LDC.U16 R12, c[0x3][R9+0xa0] ;  /* 0x00c02800090c7b82 */ /* 0x000e220000000400 */
[----:B------:R-:W1:Y:S02]  /*0820*/  LDS.U16 R6, [R0+0x80] ;  /* 0x0000800000067984 */ /* 0x000e640000000400 */
        /* <DEDUP_REMOVED lines=15> */
.L_x_7:
[----:B------:R-:W-:Y:S05]  /*0920*/  BSYNC.RECONVERGENT B0 ;  /* 0x0000000000007941 */ /* 0x000fea0003800200 */
.L_x_6:
[----:B------:R-:W-:Y:S06]  /*0930*/  BAR.SYNC.DEFER_BLOCKING 0x0 ;  /* 0x0000000000007b1d */ /* 0x000fec0000010000 */
[----:B------:R-:W-:Y:S04]  /*0940*/  BSSY.RECONVERGENT B0, `(.L_x_8) ;  /* 0x0000018000007945 */ /* 0x000fe80003800200 */
[----:B------:R-:W-:Y:S05]  /*0950*/  @P5 BRA `(.L_x_9) ;  /* 0x0000000000585947 */ /* 0x000fea0003800000 */
[----:B-1234-:R-:W-:Y:S01]  /*0960*/  IMAD.SHL.U32 R8, R4, 0x2, RZ ;  /* 0x0000000204087824 */ /* 0x01efe200078e00ff */
[----:B0-----:R-:W-:Y:S03]  /*0970*/  LDS.U16 R7, [R0+0xa0] ;  /* 0x0000a00000077984 */ /* 0x001fe60000000400 */
        /* <DEDUP_REMOVED lines=20> */
.L_x_9:
[----:B------:R-:W-:Y:S05]  /*0ac0*/  BSYNC.RECONVERGENT B0 ;  /* 0x0000000000007941 */ /* 0x000fea0003800200 */
.L_x_8:
[----:B------:R-:W-:Y:S06]  /*0ad0*/  BAR.SYNC.DEFER_BLOCKING 0x0 ;  /* 0x0000000000007b1d */ /* 0x000fec0000010000 */
[----:B------:R-:W-:Y:S04]  /*0ae0*/  BSSY.RECONVERGENT B0, `(.L_x_10) ;  /* 0x0000017000007945 */ /* 0x000fe80003800200 */
[----:B------:R-:W-:Y:S05]  /*0af0*/  @P6 BRA `(.L_x_11) ;  /* 0x0000000000546947 */ /* 0x000fea0003800000 */
[----:B01234-:R-:W0:Y:S01]  /*0b00*/  LDS.U16 R6, [R0+0xc0] ;  /* 0x0000c00000067984 */ /* 0x01fe220000000400 */
[----:B------:R-:W0:Y:S03]  /*0b10*/  LDCU.U16 UR4, c[0x3][0xa0] ;  /* 0x00c01400ff0477ac */ /* 0x000e260008000400 */
[----:B------:R-:W1:Y:S01]  /*0b20*/  LDS.U16 R7, [R0+0x40] ;  /* 0x0000400000077984 */ /* 0x000e620000000400 */
[----:B------:R-:W2:Y:S03]  /*0b30*/  LDCU.U16 UR5, c[0x3][0x60] ;  /* 0x00c00c00ff0577ac */ /* 0x000ea60008000400 */
[----:B------:R-:W-:Y:S04]  /*0b40*/  LDS.U16 R4, [R0] ;  /* 0x0000000000047984 */ /* 0x000fe80000000400 */
[----:B------:R-:W3:Y:S01]  /*0b50*/  LDS.U16 R5, [R0+0x80] ;  /* 0x0000800000057984 */ /* 0x000ee20000000400 */
[----:B0-----:R-:W-:-:S02]  /*0b60*/  HMUL2 R8, R6.H0_H0, UR4.H0_H0 ;  /* 0x2000000406087c32 */ /* 0x001fc40008000800 */
[----:B--2---:R-:W-:Y:S02]  /*0b70*/  HMUL2 R9, R6.H0_H0, UR5.H0_H0 ;  /* 0x2000000506097c32 */ /* 0x004fe40008000800 */
[C---:B-1----:R-:W-:Y:S02]  /*0b80*/  HFMA2 R8, R7.reuse.H0_H0, UR5.H0_H0, -R8.H0_H0 ;  /* 0x2000000507087c31 */ /* 0x042fe40008140808 */
[----:B------:R-:W-:Y:S01]  /*0b90*/  HFMA2 R9, R7.H0_H0, UR4.H0_H0, R9.H0_H0 ;  /* 0x2000000407097c31 */ /* 0x000fe20008040809 */
[----:B------:R-:W-:-:S04]  /*0ba0*/  PRMT R7, R7, 0x5410, R6 ;  /* 0x0000541007077816 */ /* 0x000fc80000000006 */
[----:B------:R-:W-:Y:S02]  /*0bb0*/  PRMT R8, R8, 0x5410, R9 ;  /* 0x0000541008087816 */ /* 0x000fe40000000009 */
[----:B---3--:R-:W-:-:S05]  /*0bc0*/  PRMT R4, R4, 0x5410, R5 ;  /* 0x0000541004047816 */ /* 0x008fca0000000005 */
[----:B------:R-:W-:-:S05]  /*0bd0*/  HFMA2 R4, R4, 1, 1, R7 ;  /* 0x3c003c0004047831 */ /* 0x000fca0000000007 */
[----:B------:R0:W-:Y:S01]  /*0be0*/  STS.U16 [R0], R4 ;  /* 0x0000000400007388 */ /* 0x0001e20000000400 */
[----:B------:R-:W-:Y:S01]  /*0bf0*/  HADD2 R5, R4, -R8 ;  /* 0x8000000804057230 */ /* 0x000fe20000000000 */
[----:B------:R-:W-:-:S04]  /*0c00*/  PRMT R6, R4, 0x7632, R6 ;  /* 0x0000763204067816 */ /* 0x000fc80000000006 */
[----:B------:R-:W-:Y:S01]  /*0c10*/  PRMT R7, R5, 0x7632, R7 ;  /* 0x0000763205077816 */ /* 0x000fe20000000007 */
[----:B------:R0:W-:Y:S04]  /*0c20*/  STS.U16 [R0+0x80], R6 ;  /* 0x0000800600007388 */ /* 0x0001e80000000400 */
[----:B------:R0:W-:Y:S04]  /*0c30*/  STS.U16 [R0+0x40], R5 ;  /* 0x0000400500007388 */ /* 0x0001e80000000400 */
[----:B------:R0:W-:Y:S02]  /*0c40*/  STS.U16 [R0+0xc0], R7 ;  /* 0x0000c00700007388 */ /* 0x0001e40000000400 */
.L_x_11:
[----:B------:R-:W-:Y:S05]  /*0c50*/  BSYNC.RECONVERGENT B0 ;  /* 0x0000000000007941 */ /* 0x000fea0003800200 */
.L_x_10:
[----:B------:R-:W-:Y:S06]  /*0c60*/  BAR.SYNC.DEFER_BLOCKING 0x0 ;  /* 0x0000000000007b1d */ /* 0x000fec0000010000 */
[----:B------:R-:W-:Y:S04]  /*0c70*/  BSSY.RECONVERGENT B0, `(.L_x_12) ;  /* 0x0000022000007945 */ /* 0x000fe80003800200 */
[----:B------:R-:W-:Y:S05]  /*0c80*/  @P0 BRA `(.L_x_13) ;  /* 0x0000000000800947 */ /* 0x000fea0003800000 */
[----:B01234-:R-:W0:Y:S04]  /*0c90*/  LDS.128 R4, [R2+0x40] ;  /* 0x0000400002047984 */ /* 0x01fe280000000c00 */
[----:B------:R-:W1:Y:S04]  /*0ca0*/  LDS.128 R8, [R2] ;  /* 0x0000000002087984 */ /* 0x000e680000000c00 */
[----:B------:R-:W2:Y:S04]  /*0cb0*/  LDS.128 R12, [R2+0xc0] ;  /* 0x0000c000020c7984 */ /* 0x000ea80000000c00 */
[----:B------:R-:W-:Y:S04]  /*0cc0*/  LDS.128 R20, [R2+0x50] ;  /* 0x0000500002147984 */ /* 0x000fe80000000c00 */
[----:B------:R-:W3:Y:S04]  /*0cd0*/  LDS.128 R16, [R2+0x80] ;  /* 0x0000800002107984 */ /* 0x000ee80000000c00 */
[----:B------:R-:W4:Y:S04]  /*0ce0*/  LDS.128 R24, [R2+0x70] ;  /* 0x0000700002187984 */ /* 0x000f280000000c00 */
[----:B------:R-:W-:Y:S04]  /*0cf0*/  LDS.128 R28, [R2+0x30] ;  /* 0x00003000021c7984 */ /* 0x000fe80000000c00 */
[----:B------:R-:W-:Y:S04]  /*0d00*/  LDS.128 R32, [R2+0xf0] ;  /* 0x0000f00002207984 */ /* 0x000fe80000000c00 */
[----:B0-----:R-:W-:Y:S04]  /*0d10*/  STS.128 [R2], R4 ;  /* 0x0000000402007388 */ /* 0x001fe80000000c00 */
[----:B------:R-:W0:Y:S04]  /*0d20*/  LDS.128 R4, [R2+0x10] ;  /* 0x0000100002047984 */ /* 0x000e280000000c00 */
[----:B-1----:R-:W-:Y:S04]  /*0d30*/  STS.128 [R2+0x40], R8 ;  /* 0x0000400802007388 */ /* 0x002fe80000000c00 */
[----:B------:R-:W1:Y:S04]  /*0d40*/  LDS.128 R8, [R2+0x20] ;  /* 0x0000200002087984 */ /* 0x000e680000000c00 */
[----:B--2---:R-:W-:Y:S04]  /*0d50*/  STS.128 [R2+0x80], R12 ;  /* 0x0000800c02007388 */ /* 0x004fe80000000c00 */
[----:B------:R-:W2:Y:S04]  /*0d60*/  LDS.128 R12, [R2+0x60] ;  /* 0x00006000020c7984 */ /* 0x000ea80000000c00 */
[----:B---3--:R-:W-:Y:S04]  /*0d70*/  STS.128 [R2+0xc0], R16 ;  /* 0x0000c01002007388 */ /* 0x008fe80000000c00 */
[----:B------:R-:W-:Y:S04]  /*0d80*/  STS.128 [R2+0x10], R20 ;  /* 0x0000101402007388 */ /* 0x000fe80000000c00 */
[----:B------:R-:W3:Y:S04]  /*0d90*/  LDS.128 R20, [R2+0xd0] ;  /* 0x0000d00002147984 */ /* 0x000ee80000000c00 */
[----:B------:R-:W5:Y:S04]  /*0da0*/  LDS.128 R16, [R2+0x90] ;  /* 0x0000900002107984 */ /* 0x000f680000000c00 */
[----:B----4-:R-:W-:Y:S04]  /*0db0*/  STS.128 [R2+0x30], R24 ;  /* 0x0000301802007388 */ /* 0x010fe80000000c00 */
[----:B0-----:R-:W-:Y:S04]  /*0dc0*/  STS.128 [R2+0x50], R4 ;  /* 0x0000500402007388 */ /* 0x001fe80000000c00 */
[----:B------:R-:W0:Y:S04]  /*0dd0*/  LDS.128 R4, [R2+0xe0] ;  /* 0x0000e00002047984 */ /* 0x000e280000000c00 */
[----:B-1----:R-:W-:Y:S04]  /*0de0*/  STS.128 [R2+0x60], R8 ;  /* 0x0000600802007388 */ /* 0x002fe80000000c00 */
[----:B------:R-:W1:Y:S04]  /*0df0*/  LDS.128 R8, [R2+0xa0] ;  /* 0x0000a00002087984 */ /* 0x000e680000000c00 */
[----:B--2---:R-:W-:Y:S04]  /*0e00*/  STS.128 [R2+0x20], R12 ;  /* 0x0000200c02007388 */ /* 0x004fe80000000c00 */
[----:B------:R-:W-:Y:S04]  /*0e10*/  STS.128 [R2+0x70], R28 ;  /* 0x0000701c02007388 */ /* 0x000fe80000000c00 */
[----:B---3--:R-:W-:Y:S04]  /*0e20*/  STS.128 [R2+0x90], R20 ;  /* 0x0000901402007388 */ /* 0x008fe80000000c00 */
[----:B-----5:R-:W-:Y:S04]  /*0e30*/  STS.128 [R2+0xd0], R16 ;  /* 0x0000d01002007388 */ /* 0x020fe80000000c00 */
[----:B0-----:R-:W-:Y:S04]  /*0e40*/  STS.128 [R2+0xa0], R4 ;  /* 0x0000a00402007388 */ /* 0x001fe80000000c00 */
[----:B------:R-:W0:Y:S04]  /*0e50*/  LDS.128 R4, [R2+0xb0] ;  /* 0x0000b00002047984 */ /* 0x000e280000000c00 */
[----:B-1----:R1:W-:Y:S04]  /*0e60*/  STS.128 [R2+0xe0], R8 ;  /* 0x0000e00802007388 */ /* 0x0023e80000000c00 */
[----:B------:R1:W-:Y:S04]  /*0e70*/  STS.128 [R2+0xb0], R32 ;  /* 0x0000b02002007388 */ /* 0x0003e80000000c00 */
[----:B0-----:R1:W-:Y:S02]  /*0e80*/  STS.128 [R2+0xf0], R4 ;  /* 0x0000f00402007388 */ /* 0x0013e40000000c00 */
.L_x_13:
[----:B------:R-:W-:Y:S05]  /*0e90*/  BSYNC.RECONVERGENT B0 ;  /* 0x0000000000007941 */ /* 0x000fea0003800200 */
.L_x_12:
[----:B------:R-:W-:Y:S08]  /*0ea0*/  BAR.SYNC.DEFER_BLOCKING 0x0 ;  /* 0x0000000000007b1d */ /* 0x000ff00000010000 */
[----:B01--4-:R-:W0:Y:S08]  /*0eb0*/  LDC.64 R4, c[0x0][0x390] ;  /* 0x0000e400ff047b82 */ /* 0x013e300000000a00 */
[----:B--23--:R-:W1:Y:S01]  /*0ec0*/  LDC.64 R6, c[0x0][0x398] ;  /* 0x0000e600ff067b82 */ /* 0x00ce620000000a00 */
[----:B------:R-:W2:Y:S04]  /*0ed0*/  LDS.U16 R9, [R0] ;  /* 0x0000000000097984 */ /* 0x000ea80000000400 */
[----:B------:R-:W3:Y:S01]  /*0ee0*/  LDS.U16 R11, [R0+0x80] ;  /* 0x00008000000b7984 */ /* 0x000ee20000000400 */
[----:B0-----:R-:W-:-:S04]  /*0ef0*/  IMAD.WIDE R4, R3, 0x2, R4 ;  /* 0x0000000203047825 */ /* 0x001fc800078e0204 */
[----:B-1----:R-:W-:Y:S01]  /*0f00*/  IMAD.WIDE R2, R3, 0x2, R6 ;  /* 0x0000000203027825 */ /* 0x002fe200078e0206 */
[----:B--2---:R-:W-:Y:S04]  /*0f10*/  STG.E.U16 desc[UR6][R4.64], R9 ;  /* 0x0000000904007986 */ /* 0x004fe8000c101506 */
[----:B---3--:R-:W-:Y:S01]  /*0f20*/  STG.E.U16 desc[UR6][R2.64], R11 ;  /* 0x0000000b02007986 */ /* 0x008fe2000c101506 */
[----:B------:R-:W-:Y:S05]  /*0f30*/  EXIT ;  /* 0x000000000000794d */ /* 0x000fea0003800000 */
.L_x_14:
[----:B------:R-:W-:-:S00]  /*0f40*/  BRA `(.L_x_14) ;  /* 0xfffffffc00fc7947 */ /* 0x000fc0000383ffff */
[----:B------:R-:W-:-:S00]  /*0f50*/  NOP ;  /* 0x0000000000007918 */ /* 0x000fc00000000000 */
        /* <DEDUP_REMOVED lines=10> */
.L_x_37:


//--------------------- .text._Z22ultraTensorFFT32KernelP6__halfS0_S0_S0_ib --------------------------
	.section	.text._Z22ultraTensorFFT32KernelP6__halfS0_S0_S0_ib,"ax",@progbits
	.align	128
        .global         _Z22ultraTensorFFT32KernelP6__halfS0_S0_S0_ib
        .type           _Z22ultraTensorFFT32KernelP6__halfS0_S0_S0_ib,@function
        .size           _Z22ultraTensorFFT32KernelP6__halfS0_S0_S0_ib,(.L_x_38 - _Z22ultraTensorFFT32KernelP6__halfS0_S0_S0_ib)
        .other          _Z22ultraTensorFFT32KernelP6__halfS0_S0_S0_ib,@"STO_CUDA_ENTRY STV_DEFAULT"
_Z22ultraTensorFFT32KernelP6__halfS0_S0_S0_ib:
.text._Z22ultraTensorFFT32KernelP6__halfS0_S0_S0_ib:
        /* <DEDUP_REMOVED lines=17> */
[----:B0-----:R-:W-:-:S05]  /*0110*/  IMAD.WIDE R2, R0, 0x2, R2 ;  /* 0x0000000200027825 */ /* 0x001fca00078e0202 */
[----:B-1----:R0:W4:Y:S01]  /*0120*/  LDG.E.U16 R8, desc[UR6][R2.64] ;  /* 0x0000000602087981 */ /* 0x002122000c1e1500 */
[----:B---3--:R-:W-:-:S06]  /*0130*/  IMAD.WIDE R6, R0, 0x2, R6 ;  /* 0x0000000200067825 */ /* 0x008fcc00078e0206 */
[----:B------:R-:W3:Y:S01]  /*0140*/  LDG.E.U16 R6, desc[UR6][R6.64] ;  /* 0x0000000606067981 */ /* 0x000ee2000c1e1500 */
[----:B--2---:R-:W-:-:S06]  /*0150*/  UPRMT UR4, UR4, 0x8880, URZ ;  /* 0x0000888004047896 */ /* 0x004fcc00080000ff */
[----:B------:R-:W-:-:S04]  /*0160*/  ISETP.NE.AND P0, PT, RZ, UR4, PT ;  /* 0x00000004ff007c0c */ /* 0x000fc8000bf05270 */
[----:B------:R-:W-:-:S13]  /*0170*/  ISETP.GT.U32.OR P0, PT, R4, 0xf, !P0 ;  /* 0x0000000f0400780c */ /* 0x000fda0004704470 */
[----:B0-----:R-:W-:-:S04]  /*0180*/  @!P0 IMAD.MOV.U32 R2, RZ, RZ, 0xf0 ;  /* 0x000000f0ff028424 */ /* 0x001fc800078e00ff */
        /* <DEDUP_REMOVED lines=9> */
[----:B------:R-:W-:Y:S02]  /*0220*/  LOP3.LUT P1, RZ, R9, R4, RZ, 0xfc, !PT ;  /* 0x0000000409ff7212 */ /* 0x000fe4000782fcff */
[C---:B------:R-:W-:Y:S02]  /*0230*/  ISETP.GT.U32.AND P4, PT, R4.reuse, 0x3, PT ;  /* 0x000000030400780c */ /* 0x040fe40003f84070 */
[C---:B------:R-:W-:Y:S02]  /*0240*/  ISETP.GT.U32.AND P5, PT, R4.reuse, 0x7, PT ;  /* 0x000000070400780c */ /* 0x040fe40003fa4070 */
[----:B------:R-:W-:Y:S01]  /*0250*/  ISETP.GT.U32.AND P6, PT, R4, 0xf, PT ;  /* 0x0000000f0400780c */ /* 0x000fe20003fc4070 */
[----:B----4-:R-:W-:-:S05]  /*0260*/  @!P0 HMUL2 R3, R8.H0_H0, R2.H0_H0 ;  /* 0x2000000208038232 */ /* 0x010fca0000000800 */
[----:B------:R-:W-:Y:S02]  /*0270*/  @!P0 PRMT R8, R3, 0x7610, R8 ;  /* 0x0000761003088816 */ /* 0x000fe40000000008 */
[----:B------:R-:W-:Y:S01]  /*0280*/  LEA R3, R9, UR4, 0x7 ;  /* 0x0000000409037c11 */ /* 0x000fe2000f8e38ff */
[----:B---3--:R-:W-:-:S04]  /*0290*/  @!P0 HMUL2 R7, R6.H0_H0, R2.H0_H0 ;  /* 0x2000000206078232 */ /* 0x008fc80000000800 */
[----:B------:R-:W-:Y:S01]  /*02a0*/  IMAD.IADD R2, R3, 0x1, R5 ;  /* 0x0000000103027824 */ /* 0x000fe200078e0205 */
[----:B------:R-:W-:-:S04]  /*02b0*/  @!P0 PRMT R6, R7, 0x7610, R6 ;  /* 0x0000761007068816 */ /* 0x000fc80000000006 */
[----:B------:R0:W-:Y:S04]  /*02c0*/  STS.U16 [R2], R8 ;  /* 0x0000000802007388 */ /* 0x0001e80000000400 */
[----:B------:R0:W-:Y:S01]  /*02d0*/  STS.U16 [R2+0x40], R6 ;  /* 0x0000400602007388 */ /* 0x0001e20000000400 */
[----:B------:R-:W-:Y:S06]  /*02e0*/  BAR.SYNC.DEFER_BLOCKING 0x0 ;  /* 0x0000000000007b1d */ /* 0x000fec0000010000 */
[----:B------:R-:W-:Y:S05]  /*02f0*/  @P2 BRA `(.L_x_16) ;  /* 0x0000000000402947 */ /* 0x000fea0003800000 */
[----:B0-----:R-:W-:Y:S04]  /*0300*/  LDS.U16 R6, [R2] ;  /* 0x0000000002067984 */ /* 0x001fe80000000400 */
[----:B------:R-:W0:Y:S04]  /*0310*/  LDS.U16 R7, [R2+0x40] ;  /* 0x0000400002077984 */ /* 0x000e280000000400 */
[----:B------:R-:W-:Y:S04]  /*0320*/  LDS.U16 R8, [R3+0x2] ;  /* 0x0000020003087984 */ /* 0x000fe80000000400 */
[----:B------:R-:W1:Y:S01]  /*0330*/  LDS.U16 R9, [R3+0x42] ;  /* 0x0000420003097984 */ /* 0x000e620000000400 */
[----:B0-----:R-:W-:-:S02]  /*0340*/  PRMT R6, R6, 0x5410, R7 ;  /* 0x0000541006067816 */ /* 0x001fc40000000007 */
[----:B-1----:R-:W-:-:S05]  /*0350*/  PRMT R8, R8, 0x5410, R9 ;  /* 0x0000541008087816 */ /* 0x002fca0000000009 */
[----:B------:R-:W-:-:S05]  /*0360*/  HFMA2 R6, R6, 1, 1, R8 ;  /* 0x3c003c0006067831 */ /* 0x000fca0000000008 */
[----:B------:R-:W-:Y:S01]  /*0370*/  STS.U16 [R2], R6 ;  /* 0x0000000602007388 */ /* 0x000fe20000000400 */
[----:B------:R-:W-:-:S05]  /*0380*/  PRMT R7, R6, 0x7632, R7 ;  /* 0x0000763206077816 */ /* 0x000fca0000000007 */
[----:B------:R-:W-:Y:S04]  /*0390*/  STS.U16 [R2+0x40], R7 ;  /* 0x0000400702007388 */ /* 0x000fe80000000400 */
[----:B------:R-:W0:Y:S02]  /*03a0*/  LDS.U16 R7, [R3+0x2] ;  /* 0x0000020003077984 */ /* 0x000e240000000400 */
[----:B0-----:R-:W-:-:S05]  /*03b0*/  PRMT R7, R7, 0x5410, R9 ;  /* 0x0000541007077816 */ /* 0x001fca0000000009 */
[----:B------:R-:W-:-:S05]  /*03c0*/  HADD2 R6, R6, -R7 ;  /* 0x8000000706067230 */ /* 0x000fca0000000000 */
[----:B------:R-:W-:Y:S01]  /*03d0*/  PRMT R7, R6, 0x7632, R7 ;  /* 0x0000763206077816 */ /* 0x000fe20000000007 */
[----:B------:R1:W-:Y:S04]  /*03e0*/  STS.U16 [R3+0x2], R6 ;  /* 0x0000020603007388 */ /* 0x0003e80000000400 */
[----:B------:R1:W-:Y:S02]  /*03f0*/  STS.U16 [R3+0x42], R7 ;  /* 0x0000420703007388 */ /* 0x0003e40000000400 */
.L_x_16:
[----:B------:R-:W-:Y:S05]  /*0400*/  BSYNC.RECONVERGENT B0 ;  /* 0x0000000000007941 */ /* 0x000fea0003800200 */
.L_x_15:
[----:B------:R-:W-:Y:S06]  /*0410*/  BAR.SYNC.DEFER_BLOCKING 0x0 ;  /* 0x0000000000007b1d */ /* 0x000fec0000010000 */
[----:B------:R-:W-:Y:S04]  /*0420*/  BSSY.RECONVERGENT B0, `(.L_x_17) ;  /* 0x0000019000007945 */ /* 0x000fe80003800200 */
[----:B------:R-:W-:Y:S05]  /*0430*/  @P3 BRA `(.L_x_18) ;  /* 0x00000000005c3947 */ /* 0x000fea0003800000 */
[----:B01----:R-:W-:Y:S01]  /*0440*/  IMAD.SHL.U32 R6, R4, 0x4, RZ ;  /* 0x0000000404067824 */ /* 0x003fe200078e00ff */
[----:B------:R-:W-:Y:S03]  /*0450*/  LDS.U16 R9, [R2+0x44] ;  /* 0x0000440002097984 */ /* 0x000fe60000000400 */
[----:B------:R-:W-:Y:S01]  /*0460*/  IMAD.SHL.U32 R6, R6, 0x2, RZ ;  /* 0x0000000206067824 */ /* 0x000fe200078e00ff */
[----:B------:R-:W-:Y:S03]  /*0470*/  LDS.U16 R8, [R2+0x4] ;  /* 0x0000040002087984 */ /* 0x000fe60000000400 */
[----:B------:R0:W1:Y:S01]  /*0480*/  LDC.U16 R10, c[0x3][R6+0x20] ;  /* 0x00c00800060a7b82 */ /* 0x0000620000000400 */
[----:B------:R-:W-:Y:S07]  /*0490*/  LDS.U16 R7, [R2+0x40] ;  /* 0x0000400002077984 */ /* 0x000fee0000000400 */
[----:B------:R0:W1:Y:S02]  /*04a0*/  LDC.U16 R11, c[0x3][R6+0x40] ;  /* 0x00c01000060b7b82 */ /* 0x0000640000000400 */
[----:B0-----:R-:W0:Y:S01]  /*04b0*/  LDS.U16 R6, [R2] ;  /* 0x0000000002067984 */ /* 0x001e220000000400 */
[----:B-1----:R-:W-:-:S02]  /*04c0*/  PRMT R12, R11, 0x5410, R10 ;  /* 0x000054100b0c7816 */ /* 0x002fc4000000000a */
[----:B0-----:R-:W-:-:S03]  /*04d0*/  PRMT R6, R6, 0x5410, R7 ;  /* 0x0000541006067816 */ /* 0x001fc60000000007 */
[----:B------:R-:W-:-:S04]  /*04e0*/  HMUL2 R12, R9.H0_H0, R12 ;  /* 0x0000000c090c7232 */ /* 0x000fc80000000800 */
[C-C-:B------:R-:W-:Y:S02]  /*04f0*/  HFMA2 R10, R8.reuse.H0_H0, R10.H0_H0, -R12.reuse.H0_H0 ;  /* 0x2000000a080a7231 */ /* 0x140fe4000014080c */
[----:B------:R-:W-:Y:S01]  /*0500*/  HFMA2 R11, R8.H0_H0, R11.H0_H0, R12.H1_H1 ;  /* 0x2000000b080b7231 */ /* 0x000fe2000006080c */
[----:B------:R-:W-:-:S04]  /*0510*/  PRMT R8, R8, 0x5410, R9 ;  /* 0x0000541008087816 */ /* 0x000fc80000000009 */
[----:B------:R-:W-:Y:S01]  /*0520*/  PRMT R7, R10, 0x5410, R11 ;  /* 0x000054100a077816 */ /* 0x000fe2000000000b */
        /* <DEDUP_REMOVED lines=8> */
.L_x_18:
[----:B------:R-:W-:Y:S05]  /*05b0*/  BSYNC.RECONVERGENT B0 ;  /* 0x0000000000007941 */ /* 0x000fea0003800200 */
.L_x_17:
[----:B------:R-:W-:Y:S06]  /*05c0*/  BAR.SYNC.DEFER_BLOCKING 0x0 ;  /* 0x0000000000007b1d */ /* 0x000fec0000010000 */
[----:B------:R-:W-:Y:S04]  /*05d0*/  BSSY.RECONVERGENT B0, `(.L_x_19) ;  /* 0x0000018000007945 */ /* 0x000fe80003800200 */
[----:B------:R-:W-:Y:S05]  /*05e0*/  @P4 BRA `(.L_x_20) ;  /* 0x0000000000584947 */ /* 0x000fea0003800000 */
[----:B------:R-:W-:Y:S01]  /*05f0*/  IMAD.SHL.U32 R5, R5, 0x2, RZ ;  /* 0x0000000205057824 */ /* 0x000fe200078e00ff */
[----:B0-2---:R-:W-:Y:S03]  /*0600*/  LDS.U16 R8, [R2+0x48] ;  /* 0x0000480002087984 */ /* 0x005fe60000000400 */
[----:B------:R0:W2:Y:S01]  /*0610*/  LDC.U16 R9, c[0x3][R5+0x20] ;  /* 0x00c0080005097b82 */ /* 0x0000a20000000400 */
[----:B-1----:R-:W-:Y:S04]  /*0620*/  LDS.U16 R7, [R2+0x8] ;  /* 0x0000080002077984 */ /* 0x002fe80000000400 */
[----:B------:R-:W-:Y:S03]  /*0630*/  LDS.U16 R6, [R2+0x40] ;  /* 0x0000400002067984 */ /* 0x000fe60000000400 */
[----:B------:R0:W2:Y:S02]  /*0640*/  LDC.U16 R10, c[0x3][R5+0x40] ;  /* 0x00c01000050a7b82 */ /* 0x0000a40000000400 */
[----:B0-----:R-:W0:Y:S01]  /*0650*/  LDS.U16 R5, [R2] ;  /* 0x0000000002057984 */ /* 0x001e220000000400 */
[----:B--2---:R-:W-:-:S02]  /*0660*/  PRMT R11, R10, 0x5410, R9 ;  /* 0x000054100a0b7816 */ /* 0x004fc40000000009 */
        /* <DEDUP_REMOVED lines=14> */
.L_x_20:
[----:B------:R-:W-:Y:S05]  /*0750*/  BSYNC.RECONVERGENT B0 ;  /* 0x0000000000007941 */ /* 0x000fea0003800200 */
.L_x_19:
[----:B------:R-:W-:Y:S06]  /*0760*/  BAR.SYNC.DEFER_BLOCKING 0x0 ;  /* 0x0000000000007b1d */ /* 0x000fec0000010000 */
[----:B------:R-:W-:Y:S04]  /*0770*/  BSSY.RECONVERGENT B0, `(.L_x_21) ;  /* 0x0000018000007945 */ /* 0x000fe80003800200 */
[----:B------:R-:W-:Y:S05]  /*0780*/  @P5 BRA `(.L_x_22) ;  /* 0x0000000000585947 */ /* 0x000fea0003800000 */
[----:B------:R-:W-:Y:S01]  /*0790*/  IMAD.SHL.U32 R4, R4, 0x2, RZ ;  /* 0x0000000204047824 */ /* 0x000fe200078e00ff */
[----:B-123--:R-:W-:Y:S03]  /*07a0*/  LDS.U16 R7, [R2+0x50] ;  /* 0x0000500002077984 */ /* 0x00efe60000000400 */
[----:B0-----:R0:W1:Y:S01]  /*07b0*/  LDC.U16 R8, c[0x3][R4+0x20] ;  /* 0x00c0080004087b82 */ /* 0x0010620000000400 */
[----:B------:R-:W-:Y:S04]  /*07c0*/  LDS.U16 R6, [R2+0x10] ;  /* 0x0000100002067984 */ /* 0x000fe80000000400 */
[----:B------:R-:W-:Y:S03]  /*07d0*/  LDS.U16 R5, [R2+0x40] ;  /* 0x0000400002057984 */ /* 0x000fe60000000400 */
        /* <DEDUP_REMOVED lines=17> */
.L_x_22:
[----:B------:R-:W-:Y:S05]  /*08f0*/  BSYNC.RECONVERGENT B0 ;  /* 0x0000000000007941 */ /* 0x000fea0003800200 */
.L_x_21:
[----:B------:R-:W-:Y:S06]  /*0900*/  BAR.SYNC.DEFER_BLOCKING 0x0 ;  /* 0x0000000000007b1d */ /* 0x000fec0000010000 */
[----:B------:R-:W-:Y:S04]  /*0910*/  BSSY.RECONVERGENT B0, `(.L_x_23) ;  /* 0x0000017000007945 */ /* 0x000fe80003800200 */
[----:B------:R-:W-:Y:S05]  /*0920*/  @P6 BRA `(.L_x_24) ;  /* 0x0000000000546947 */ /* 0x000fea0003800000 */
[----:B-1234-:R-:W1:Y:S01]  /*0930*/  LDS.U16 R7, [R2+0x60] ;  /* 0x0000600002077984 */ /* 0x01ee620000000400 */
[----:B------:R-:W1:Y:S03]  /*0940*/  LDCU.U16 UR4, c[0x3][0x40] ;  /* 0x00c00800ff0477ac */ /* 0x000e660008000400 */
[----:B0-----:R-:W0:Y:S01]  /*0950*/  LDS.U16 R6, [R2+0x20] ;  /* 0x0000200002067984 */ /* 0x001e220000000400 */
[----:B------:R-:W2:Y:S03]  /*0960*/  LDCU.U16 UR5, c[0x3][0x20] ;  /* 0x00c00400ff0577ac */ /* 0x000ea60008000400 */
[----:B------:R-:W-:Y:S04]  /*0970*/  LDS.U16 R4, [R2] ;  /* 0x0000000002047984 */ /* 0x000fe80000000400 */
[----:B------:R-:W3:Y:S01]  /*0980*/  LDS.U16 R5, [R2+0x40] ;  /* 0x0000400002057984 */ /* 0x000ee20000000400 */
[----:B-1----:R-:W-:-:S02]  /*0990*/  HMUL2 R8, R7.H0_H0, UR4.H0_H0 ;  /* 0x2000000407087c32 */ /* 0x002fc40008000800 */
[----:B--2---:R-:W-:Y:S02]  /*09a0*/  HMUL2 R9, R7.H0_H0, UR5.H0_H0 ;  /* 0x2000000507097c32 */ /* 0x004fe40008000800 */
[C---:B0-----:R-:W-:Y:S02]  /*09b0*/  HFMA2 R8, R6.reuse.H0_H0, UR5.H0_H0, -R8.H0_H0 ;  /* 0x2000000506087c31 */ /* 0x041fe40008140808 */
[----:B------:R-:W-:Y:S01]  /*09c0*/  HFMA2 R9, R6.H0_H0, UR4.H0_H0, R9.H0_H0 ;  /* 0x2000000406097c31 */ /* 0x000fe20008040809 */
[----:B------:R-:W-:Y:S02]  /*09d0*/  PRMT R6, R6, 0x5410, R7 ;  /* 0x0000541006067816 */ /* 0x000fe40000000007 */
[----:B---3--:R-:W-:Y:S02]  /*09e0*/  PRMT R4, R4, 0x5410, R5 ;  /* 0x0000541004047816 */ /* 0x008fe40000000005 */
[----:B------:R-:W-:-:S03]  /*09f0*/  PRMT R5, R8, 0x5410, R9 ;  /* 0x0000541008057816 */ /* 0x000fc60000000009 */
        /* <DEDUP_REMOVED lines=8> */
.L_x_24:
[----:B------:R-:W-:Y:S05]  /*0a80*/  BSYNC.RECONVERGENT B0 ;  /* 0x0000000000007941 */ /* 0x000fea0003800200 */
.L_x_23:
[----:B------:R-:W-:Y:S06]  /*0a90*/  BAR.SYNC.DEFER_BLOCKING 0x0 ;  /* 0x0000000000007b1d */ /* 0x000fec0000010000 */
[----:B------:R-:W-:Y:S04]  /*0aa0*/  BSSY.RECONVERGENT B0, `(.L_x_25) ;  /* 0x0000012000007945 */ /* 0x000fe80003800200 */
[----:B------:R-:W-:Y:S05]  /*0ab0*/  @P1 BRA `(.L_x_26) ;  /* 0x0000000000401947 */ /* 0x000fea0003800000 */
[----:B01234-:R-:W0:Y:S04]  /*0ac0*/  LDS.128 R4, [R3] ;  /* 0x0000000003047984 */ /* 0x01fe280000000c00 */
[----:B------:R-:W1:Y:S04]  /*0ad0*/  LDS.128 R12, [R3+0x20] ;  /* 0x00002000030c7984 */ /* 0x000e680000000c00 */
[----:B------:R-:W2:Y:S04]  /*0ae0*/  LDS.128 R8, [R3+0x60] ;  /* 0x0000600003087984 */ /* 0x000ea80000000c00 */
[----:B------:R-:W3:Y:S04]  /*0af0*/  LDS.128 R16, [R3+0x70] ;  /* 0x0000700003107984 */ /* 0x000ee80000000c00 */
[----:B------:R-:W4:Y:S04]  /*0b00*/  LDS.128 R20, [R3+0x50] ;  /* 0x0000500003147984 */ /* 0x000f280000000c00 */
[----:B0-----:R-:W-:Y:S04]  /*0b10*/  STS.128 [R3+0x20], R4 ;  /* 0x0000200403007388 */ /* 0x001fe80000000c00 */
[----:B------:R-:W0:Y:S04]  /*0b20*/  LDS.128 R4, [R3+0x40] ;  /* 0x0000400003047984 */ /* 0x000e280000000c00 */
[----:B-1----:R-:W-:Y:S04]  /*0b30*/  STS.128 [R3], R12 ;  /* 0x0000000c03007388 */ /* 0x002fe80000000c00 */
[----:B--2---:R-:W-:Y:S04]  /*0b40*/  STS.128 [R3+0x40], R8 ;  /* 0x0000400803007388 */ /* 0x004fe80000000c00 */
[----:B------:R-:W1:Y:S04]  /*0b50*/  LDS.128 R8, [R3+0x30] ;  /* 0x0000300003087984 */ /* 0x000e680000000c00 */
[----:B------:R-:W2:Y:S04]  /*0b60*/  LDS.128 R12, [R3+0x10] ;  /* 0x00001000030c7984 */ /* 0x000ea80000000c00 */
[----:B---3--:R3:W-:Y:S04]  /*0b70*/  STS.128 [R3+0x50], R16 ;  /* 0x0000501003007388 */ /* 0x0087e80000000c00 */
[----:B----4-:R3:W-:Y:S04]  /*0b80*/  STS.128 [R3+0x70], R20 ;  /* 0x0000701403007388 */ /* 0x0107e80000000c00 */
[----:B0-----:R3:W-:Y:S04]  /*0b90*/  STS.128 [R3+0x60], R4 ;  /* 0x0000600403007388 */ /* 0x0017e80000000c00 */
[----:B-1----:R3:W-:Y:S04]  /*0ba0*/  STS.128 [R3+0x10], R8 ;  /* 0x0000100803007388 */ /* 0x0027e80000000c00 */
[----:B--2---:R3:W-:Y:S02]  /*0bb0*/  STS.128 [R3+0x30], R12 ;  /* 0x0000300c03007388 */ /* 0x0047e40000000c00 */
.L_x_26:
[----:B------:R-:W-:Y:S05]  /*0bc0*/  BSYNC.RECONVERGENT B0 ;  /* 0x0000000000007941 */ /* 0x000fea0003800200 */
.L_x_25:
[----:B------:R-:W-:Y:S08]  /*0bd0*/  BAR.SYNC.DEFER_BLOCKING 0x0 ;  /* 0x0000000000007b1d */ /* 0x000ff00000010000 */
[----:B0--34-:R-:W0:Y:S01]  /*0be0*/  LDC.64 R4, c[0x0][0x398] ;  /* 0x0000e600ff047b82 */ /* 0x019e220000000a00 */
[----:B-12---:R-:W1:Y:S04]  /*0bf0*/  LDS.U16 R6, [R2] ;  /* 0x0000000002067984 */ /* 0x006e680000000400 */
[----:B------:R2:W3:Y:S01]  /*0c00*/  LDS.U16 R7, [R2+0x40] ;  /* 0x0000400002077984 */ /* 0x0004e20000000400 */
[----:B0-----:R-:W-:-:S02]  /*0c10*/  IMAD.WIDE R4, R0, 0x2, R4 ;  /* 0x0000000200047825 */ /* 0x001fc400078e0204 */
[----:B--2---:R-:W0:Y:S02]  /*0c20*/  LDC.64 R2, c[0x0][0x390] ;  /* 0x0000e400ff027b82 */ /* 0x004e240000000a00 */
[----:B0-----:R-:W-:-:S05]  /*0c30*/  IMAD.WIDE R2, R0, 0x2, R2 ;  /* 0x0000000200027825 */ /* 0x001fca00078e0202 */
[----:B-1----:R-:W-:Y:S04]  /*0c40*/  STG.E.U16 desc[UR6][R2.64], R6 ;  /* 0x0000000602007986 */ /* 0x002fe8000c101506 */
[----:B---3--:R-:W-:Y:S01]  /*0c50*/  STG.E.U16 desc[UR6][R4.64], R7 ;  /* 0x0000000704007986 */ /* 0x008fe2000c101506 */
[----:B------:R-:W-:Y:S05]  /*0c60*/  EXIT ;  /* 0x000000000000794d */ /* 0x000fea0003800000 */
.L_x_27:
        /* <DEDUP_REMOVED lines=9> */
.L_x_38:


//--------------------- .text._Z22ultraTensorFFT16KernelP6__halfS0_S0_S0_ib --------------------------
	.section	.text._Z22ultraTensorFFT16KernelP6__halfS0_S0_S0_ib,"ax",@progbits
	.align	128
        .global         _Z22ultraTensorFFT16KernelP6__halfS0_S0_S0_ib
        .type           _Z22ultraTensorFFT16KernelP6__halfS0_S0_S0_ib,@function
        .size           _Z22ultraTensorFFT16KernelP6__halfS0_S0_S0_ib,(.L_x_39 - _Z22ultraTensorFFT16KernelP6__halfS0_S0_S0_ib)
        .other          _Z22ultraTensorFFT16KernelP6__halfS0_S0_S0_ib,@"STO_CUDA_ENTRY STV_DEFAULT"
_Z22ultraTensorFFT16KernelP6__halfS0_S0_S0_ib:
.text._Z22ultraTensorFFT16KernelP6__halfS0_S0_S0_ib:
        /* <DEDUP_REMOVED lines=18> */
[----:B-1----:R-:W4:Y:S01]  /*0120*/  LDG.E.U16 R4, desc[UR6][R2.64] ;  /* 0x0000000602047981 */ /* 0x002f22000c1e1500 */
[----:B---3--:R-:W-:-:S06]  /*0130*/  IMAD.WIDE R6, R0, 0x2, R6 ;  /* 0x0000000200067825 */ /* 0x008fcc00078e0206 */
[----:B------:R-:W3:Y:S01]  /*0140*/  LDG.E.U16 R6, desc[UR6][R6.64] ;  /* 0x0000000606067981 */ /* 0x000ee2000c1e1500 */
[----:B--2---:R-:W-:-:S06]  /*0150*/  UPRMT UR4, UR4, 0x8880, URZ ;  /* 0x0000888004047896 */ /* 0x004fcc00080000ff */
[----:B------:R-:W-:-:S04]  /*0160*/  ISETP.NE.AND P0, PT, RZ, UR4, PT ;  /* 0x00000004ff007c0c */ /* 0x000fc8000bf05270 */
[----:B------:R-:W-:-:S13]  /*0170*/  ISETP.GT.U32.OR P0, PT, R5, 0x7, !P0 ;  /* 0x000000070500780c */ /* 0x000fda0004704470 */
[----:B------:R-:W-:-:S04]  /*0180*/  @!P0 IMAD.MOV.U32 R8, RZ, RZ, 0xe0 ;  /* 0x000000e0ff088424 */ /* 0x000fc800078e00ff */
[----:B------:R-:W-:-:S04]  /*0190*/  @!P0 IMAD R8, R5, 0x2, R8 ;  /* 0x0000000205088824 */ /* 0x000fc800078e0208 */
[----:B------:R-:W4:Y:S08]  /*01a0*/  @!P0 LDC.U16 R9, c[0x3][R8] ;  /* 0x00c0000008098b82 */ /* 0x000f300000000400 */
[----:B------:R-:W0:Y:S01]  /*01b0*/  S2UR UR5, SR_CgaCtaId ;  /* 0x00000000000579c3 */ /* 0x000e220000008800 */
[----:B------:R-:W-:Y:S01]  /*01c0*/  UMOV UR4, 0x400 ;  /* 0x0000040000047882 */ /* 0x000fe20000000000 */
[C---:B------:R-:W-:Y:S01]  /*01d0*/  ISETP.GT.U32.AND P2, PT, R5.reuse, 0x7, PT ;  /* 0x000000070500780c */ /* 0x040fe20003f44070 */
[----:B------:R-:W-:Y:S01]  /*01e0*/  BSSY.RECONVERGENT B0, `(.L_x_28) ;  /* 0x000001e000007945 */ /* 0x000fe20003800200 */
[----:B------:R-:W-:Y:S01]  /*01f0*/  LOP3.LUT P1, RZ, R10, R5, RZ, 0xfc, !PT ;  /* 0x000000050aff7212 */ /* 0x000fe2000782fcff */
[----:B0-----:R-:W-:Y:S01]  /*0200*/  ULEA UR4, UR5, UR4, 0x18 ;  /* 0x0000000405047291 */ /* 0x001fe2000f8ec0ff */
[----:B------:R-:W-:-:S02]  /*0210*/  ISETP.GT.U32.AND P3, PT, R5, 0x3, PT ;  /* 0x000000030500780c */ /* 0x000fc40003f64070 */
[C---:B------:R-:W-:Y:S02]  /*0220*/  ISETP.GT.U32.AND P4, PT, R5.reuse, 0x1, PT ;  /* 0x000000010500780c */ /* 0x040fe40003f84070 */
[----:B------:R-:W-:Y:S01]  /*0230*/  ISETP.NE.AND P5, PT, R5, RZ, PT ;  /* 0x000000ff0500720c */ /* 0x000fe20003fa5270 */
[----:B----4-:R-:W-:-:S05]  /*0240*/  @!P0 HMUL2 R2, R4.H0_H0, R9.H0_H0 ;  /* 0x2000000904028232 */ /* 0x010fca0000000800 */
[----:B------:R-:W-:Y:S02]  /*0250*/  @!P0 PRMT R4, R2, 0x7610, R4 ;  /* 0x0000761002048816 */ /* 0x000fe40000000004 */
[----:B------:R-:W-:Y:S01]  /*0260*/  LEA R2, R10, UR4, 0x6 ;  /* 0x000000040a027c11 */ /* 0x000fe2000f8e30ff */
[----:B---3--:R-:W-:-:S04]  /*0270*/  @!P0 HMUL2 R9, R6.H0_H0, R9.H0_H0 ;  /* 0x2000000906098232 */ /* 0x008fc80000000800 */
[----:B------:R-:W-:Y:S01]  /*0280*/  IMAD R3, R5, 0x2, R2 ;  /* 0x0000000205037824 */ /* 0x000fe200078e0202 */
        /* <DEDUP_REMOVED lines=11> */
[C-C-:B------:R-:W-:Y:S02]  /*0340*/  HFMA2 R6, R4.reuse, 1, 1, -R9.reuse ;  /* 0x3c003c0004067831 */ /* 0x140fe40000100009 */
[----:B------:R-:W-:-:S05]  /*0350*/  HADD2 R4, R4, R9 ;  /* 0x0000000904047230 */ /* 0x000fca0000000000 */
[----:B------:R-:W-:Y:S01]  /*0360*/  PRMT R8, R4, 0x7632, R8 ;  /* 0x0000763204087816 */ /* 0x000fe20000000008 */
[----:B------:R1:W-:Y:S01]  /*0370*/  STS.U16 [R3+0x10], R6 ;  /* 0x0000100603007388 */ /* 0x0003e20000000400 */
[----:B------:R-:W-:-:S03]  /*0380*/  PRMT R7, R6, 0x7632, R7 ;  /* 0x0000763206077816 */ /* 0x000fc60000000007 */
[----:B------:R1:W-:Y:S04]  /*0390*/  STS.U16 [R3], R4 ;  /* 0x0000000403007388 */ /* 0x0003e80000000400 */
[----:B------:R1:W-:Y:S04]  /*03a0*/  STS.U16 [R3+0x30], R7 ;  /* 0x0000300703007388 */ /* 0x0003e80000000400 */
[----:B------:R1:W-:Y:S02]  /*03b0*/  STS.U16 [R3+0x20], R8 ;  /* 0x0000200803007388 */ /* 0x0003e40000000400 */
.L_x_29:
[----:B------:R-:W-:Y:S05]  /*03c0*/  BSYNC.RECONVERGENT B0 ;  /* 0x0000000000007941 */ /* 0x000fea0003800200 */
.L_x_28:
[----:B------:R-:W-:Y:S06]  /*03d0*/  BAR.SYNC.DEFER_BLOCKING 0x0 ;  /* 0x0000000000007b1d */ /* 0x000fec0000010000 */
[----:B------:R-:W-:Y:S04]  /*03e0*/  BSSY.RECONVERGENT B0, `(.L_x_30) ;  /* 0x0000023000007945 */ /* 0x000fe80003800200 */
[----:B------:R-:W-:Y:S05]  /*03f0*/  @P3 BRA `(.L_x_31) ;  /* 0x0000000000843947 */ /* 0x000fea0003800000 */
[----:B-1----:R-:W-:Y:S01]  /*0400*/  IMAD.SHL.U32 R8, R5, 0x2, RZ ;  /* 0x0000000205087824 */ /* 0x002fe200078e00ff */
[----:B------:R-:W-:Y:S03]  /*0410*/  LDS.U16 R12, [R3+0x30] ;  /* 0x00003000030c7984 */ /* 0x000fe60000000400 */
[----:B------:R1:W2:Y:S01]  /*0420*/  LDC.U16 R9, c[0x3][R8] ;  /* 0x00c0000008097b82 */ /* 0x0002a20000000400 */
[----:B------:R-:W-:Y:S04]  /*0430*/  LDS.U16 R11, [R3+0x10] ;  /* 0x00001000030b7984 */ /* 0x000fe80000000400 */
[----:B0-----:R-:W-:Y:S03]  /*0440*/  LDS.U16 R4, [R3] ;  /* 0x0000000003047984 */ /* 0x001fe60000000400 */
[----:B------:R1:W2:Y:S01]  /*0450*/  LDC.U16 R10, c[0x3][R8+0x10] ;  /* 0x00c00400080a7b82 */ /* 0x0002a20000000400 */
[----:B------:R-:W1:Y:S04]  /*0460*/  LDS.U16 R5, [R3+0x20] ;  /* 0x0000200003057984 */ /* 0x000e680000000400 */
[----:B------:R-:W-:Y:S04]  /*0470*/  LDS.U16 R6, [R3+0x8] ;  /* 0x0000080003067984 */ /* 0x000fe80000000400 */
[----:B------:R-:W0:Y:S01]  /*0480*/  LDS.U16 R7, [R3+0x28] ;  /* 0x0000280003077984 */ /* 0x000e220000000400 */
[----:B-1----:R-:W-:-:S02]  /*0490*/  PRMT R8, R4, 0x5410, R5 ;  /* 0x0000541004087816 */ /* 0x002fc40000000005 */
[----:B--2---:R-:W-:Y:S02]  /*04a0*/  PRMT R13, R10, 0x5410, R9 ;  /* 0x000054100a0d7816 */ /* 0x004fe40000000009 */
[----:B0-----:R-:W-:-:S03]  /*04b0*/  PRMT R7, R6, 0x5410, R7 ;  /* 0x0000541006077816 */ /* 0x001fc60000000007 */
[----:B------:R-:W-:Y:S02]  /*04c0*/  HMUL2 R12, R12.H0_H0, R13 ;  /* 0x0000000d0c0c7232 */ /* 0x000fe40000000800 */
[----:B------:R-:W-:Y:S02]  /*04d0*/  HFMA2 R5, R8, 1, 1, -R7 ;  /* 0x3c003c0008057831 */ /* 0x000fe40000100007 */
[C-C-:B------:R-:W-:Y:S02]  /*04e0*/  HFMA2 R9, R11.reuse.H0_H0, R9.H0_H0, -R12.reuse.H0_H0 ;  /* 0x200000090b097231 */ /* 0x140fe4000014080c */
[----:B------:R-:W-:Y:S01]  /*04f0*/  HFMA2 R10, R11.H0_H0, R10.H0_H0, R12.H1_H1 ;  /* 0x2000000a0b0a7231 */ /* 0x000fe2000006080c */
[----:B------:R2:W-:Y:S04]  /*0500*/  STS.U16 [R3+0x8], R5 ;  /* 0x0000080503007388 */ /* 0x0005e80000000400 */
[----:B------:R-:W-:-:S02]  /*0510*/  PRMT R9, R9, 0x5410, R10 ;  /* 0x0000541009097816 */ /* 0x000fc4000000000a */
[----:B------:R-:W-:-:S03]  /*0520*/  PRMT R6, R5, 0x7632, R6 ;  /* 0x0000763205067816 */ /* 0x000fc60000000006 */
[C-C-:B------:R-:W-:Y:S02]  /*0530*/  HFMA2 R4, R8.reuse, 1, 1, R9.reuse ;  /* 0x3c003c0008047831 */ /* 0x140fe40000000009 */
[C---:B------:R-:W-:Y:S01]  /*0540*/  HADD2 R9, R8.reuse, -R9 ;  /* 0x8000000908097230 */ /* 0x040fe20000000000 */
[----:B------:R2:W-:Y:S04]  /*0550*/  STS.U16 [R3+0x28], R6 ;  /* 0x0000280603007388 */ /* 0x0005e80000000400 */
[----:B------:R2:W-:Y:S01]  /*0560*/  STS.U16 [R3+0x18], R9 ;  /* 0x0000180903007388 */ /* 0x0005e20000000400 */
[C---:B------:R-:W-:Y:S02]  /*0570*/  PRMT R10, R4.reuse, 0x7610, R10 ;  /* 0x00007610040a7816 */ /* 0x040fe4000000000a */
[----:B------:R-:W-:Y:S01]  /*0580*/  PRMT R11, R4, 0x7632, R11 ;  /* 0x00007632040b7816 */ /* 0x000fe2000000000b */
[----:B------:R-:W-:Y:S01]  /*0590*/  HADD2 R4, R8, R7 ;  /* 0x0000000708047230 */ /* 0x000fe20000000000 */
[----:B------:R-:W-:Y:S01]  /*05a0*/  PRMT R7, R9, 0x7632, R7 ;  /* 0x0000763209077816 */ /* 0x000fe20000000007 */
[----:B------:R2:W-:Y:S03]  /*05b0*/  STS.U16 [R3+0x10], R10 ;  /* 0x0000100a03007388 */ /* 0x0005e60000000400 */
[----:B------:R-:W-:Y:S01]  /*05c0*/  PRMT R8, R4, 0x7632, R8 ;  /* 0x0000763204087816 */ /* 0x000fe20000000008 */
[----:B------:R2:W-:Y:S04]  /*05d0*/  STS.U16 [R3+0x30], R11 ;  /* 0x0000300b03007388 */ /* 0x0005e80000000400 */
[----:B------:R2:W-:Y:S04]  /*05e0*/  STS.U16 [R3+0x38], R7 ;  /* 0x0000380703007388 */ /* 0x0005e80000000400 */
[----:B------:R2:W-:Y:S04]  /*05f0*/  STS.U16 [R3], R4 ;  /* 0x0000000403007388 */ /* 0x0005e80000000400 */
[----:B------:R2:W-:Y:S02]  /*0600*/  STS.U16 [R3+0x20], R8 ;  /* 0x0000200803007388 */ /* 0x0005e40000000400 */
.L_x_31:
[----:B------:R-:W-:Y:S05]  /*0610*/  BSYNC.RECONVERGENT B0 ;  /* 0x0000000000007941 */ /* 0x000fea0003800200 */
.L_x_30:
[----:B------:R-:W-:Y:S06]  /*0620*/  BAR.SYNC.DEFER_BLOCKING 0x0 ;  /* 0x0000000000007b1d */ /* 0x000fec0000010000 */
[----:B------:R-:W-:Y:S04]  /*0630*/  BSSY.RECONVERGENT B0, `(.L_x_32) ;  /* 0x0000010000007945 */ /* 0x000fe80003800200 */
[----:B------:R-:W-:Y:S05]  /*0640*/  @P4 BRA `(.L_x_33) ;  /* 0x0000000000384947 */ /* 0x000fea0003800000 */
[----:B012---:R-:W-:Y:S04]  /*0650*/  LDS.U16 R4, [R3] ;  /* 0x0000000003047984 */ /* 0x007fe80000000400 */
        /* <DEDUP_REMOVED lines=13> */
.L_x_33:
[----:B------:R-:W-:Y:S05]  /*0730*/  BSYNC.RECONVERGENT B0 ;  /* 0x0000000000007941 */ /* 0x000fea0003800200 */
.L_x_32:
[----:B------:R-:W-:Y:S06]  /*0740*/  BAR.SYNC.DEFER_BLOCKING 0x0 ;  /* 0x0000000000007b1d */ /* 0x000fec0000010000 */
[----:B------:R-:W-:Y:S04]  /*0750*/  BSSY.RECONVERGENT B0, `(.L_x_34) ;  /* 0x000000c000007945 */ /* 0x000fe80003800200 */
[----:B------:R-:W-:Y:S05]  /*0760*/  @P5 BRA `(.L_x_35) ;  /* 0x0000000000285947 */ /* 0x000fea0003800000 */
[----:B0123--:R-:W0:Y:S04]  /*0770*/  LDS R4, [R2] ;  /* 0x0000000002047984 */ /* 0x00fe280000000800 */
[----:B------:R-:W1:Y:S01]  /*0780*/  LDS R5, [R2+0x20] ;  /* 0x0000200002057984 */ /* 0x000e620000000800 */
[C-C-:B0-----:R-:W-:Y:S02]  /*0790*/  HADD2 R6, R4.reuse.H0_H0, R4.reuse.H1_H1 ;  /* 0x3000000404067230 */ /* 0x141fe40000000800 */
[----:B------:R-:W-:Y:S02]  /*07a0*/  HADD2 R7, R4.H0_H0, -R4.H1_H1 ;  /* 0xb000000404077230 */ /* 0x000fe40000000800 */
[C-C-:B-1----:R-:W-:Y:S02]  /*07b0*/  HADD2 R4, R5.reuse.H0_H0, R5.reuse.H1_H1 ;  /* 0x3000000505047230 */ /* 0x142fe40000000800 */
[----:B------:R-:W-:Y:S01]  /*07c0*/  HADD2 R5, R5.H0_H0, -R5.H1_H1 ;  /* 0xb000000505057230 */ /* 0x000fe20000000800 */
[----:B------:R-:W-:-:S04]  /*07d0*/  PRMT R6, R6, 0x5410, R7 ;  /* 0x0000541006067816 */ /* 0x000fc80000000007 */
[----:B------:R-:W-:Y:S01]  /*07e0*/  PRMT R4, R4, 0x5410, R5 ;  /* 0x0000541004047816 */ /* 0x000fe20000000005 */
[----:B------:R4:W-:Y:S04]  /*07f0*/  STS [R2], R6 ;  /* 0x0000000602007388 */ /* 0x0009e80000000800 */
[----:B------:R4:W-:Y:S02]  /*0800*/  STS [R2+0x20], R4 ;  /* 0x0000200402007388 */ /* 0x0009e40000000800 */
.L_x_35:
[----:B------:R-:W-:Y:S05]  /*0810*/  BSYNC.RECONVERGENT B0 ;  /* 0x0000000000007941 */ /* 0x000fea0003800200 */
.L_x_34:
[----:B------:R-:W-:Y:S08]  /*0820*/  BAR.SYNC.DEFER_BLOCKING 0x0 ;  /* 0x0000000000007b1d */ /* 0x000ff00000010000 */
[----:B------:R-:W5:Y:S08]  /*0830*/  LDC.64 R20, c[0x0][0x390] ;  /* 0x0000e400ff147b82 */ /* 0x000f700000000a00 */
[----:B------:R-:W5:Y:S01]  /*0840*/  LDC.64 R22, c[0x0][0x398] ;  /* 0x0000e600ff167b82 */ /* 0x000f620000000a00 */
[----:B01234-:R-:W0:Y:S04]  /*0850*/  @!P1 LDS.128 R4, [R2+0x10] ;  /* 0x0000100002049984 */ /* 0x01fe280000000c00 */
[----:B------:R-:W1:Y:S01]  /*0860*/  @!P1 LDS.128 R8, [R2] ;  /* 0x0000000002089984 */ /* 0x000e620000000c00 */
[----:B-----5:R-:W-:-:S03]  /*0870*/  IMAD.WIDE R20, R0, 0x2, R20 ;  /* 0x0000000200147825 */ /* 0x020fc600078e0214 */
[----:B------:R-:W2:Y:S04]  /*0880*/  @!P1 LDS.128 R12, [R2+0x30] ;  /* 0x00003000020c9984 */ /* 0x000ea80000000c00 */
[----:B------:R-:W3:Y:S01]  /*0890*/  @!P1 LDS.128 R16, [R2+0x20] ;  /* 0x0000200002109984 */ /* 0x000ee20000000c00 */
[----:B------:R-:W-:-:S03]  /*08a0*/  IMAD.WIDE R22, R0, 0x2, R22 ;  /* 0x0000000200167825 */ /* 0x000fc600078e0216 */
[----:B0-----:R-:W-:Y:S04]  /*08b0*/  @!P1 STS.128 [R2], R4 ;  /* 0x0000000402009388 */ /* 0x001fe80000000c00 */
[----:B-1----:R-:W-:Y:S04]  /*08c0*/  @!P1 STS.128 [R2+0x10], R8 ;  /* 0x0000100802009388 */ /* 0x002fe80000000c00 */
[----:B--2---:R-:W-:Y:S04]  /*08d0*/  @!P1 STS.128 [R2+0x20], R12 ;  /* 0x0000200c02009388 */ /* 0x004fe80000000c00 */
[----:B---3--:R-:W-:Y:S01]  /*08e0*/  @!P1 STS.128 [R2+0x30], R16 ;  /* 0x0000301002009388 */ /* 0x008fe20000000c00 */
[----:B------:R-:W-:Y:S06]  /*08f0*/  BAR.SYNC.DEFER_BLOCKING 0x0 ;  /* 0x0000000000007b1d */ /* 0x000fec0000010000 */
[----:B------:R-:W0:Y:S04]  /*0900*/  LDS.U16 R25, [R3] ;  /* 0x0000000003197984 */ /* 0x000e280000000400 */
[----:B------:R-:W1:Y:S04]  /*0910*/  LDS.U16 R27, [R3+0x20] ;  /* 0x00002000031b7984 */ /* 0x000e680000000400 */
[----:B0-----:R-:W-:Y:S04]  /*0920*/  STG.E.U16 desc[UR6][R20.64], R25 ;  /* 0x0000001914007986 */ /* 0x001fe8000c101506 */
[----:B-1----:R-:W-:Y:S01]  /*0930*/  STG.E.U16 desc[UR6][R22.64], R27 ;  /* 0x0000001b16007986 */ /* 0x002fe2000c101506 */
[----:B------:R-:W-:Y:S05]  /*0940*/  EXIT ;  /* 0x000000000000794d */ /* 0x000fea0003800000 */
.L_x_36:
        /* <DEDUP_REMOVED lines=11> */
.L_x_39:


//--------------------- .nv.shared._Z22ultraTensorFFT64KernelP6__halfS0_S0_S0_ib --------------------------
	.section	.nv.shared._Z22ultraTensorFFT64KernelP6__halfS0_S0_S0_ib,"aw",@nobits
	.sectionflags	@""
	.align	16
	.zero		1024


//--------------------- .nv.shared.reserved.0     --------------------------
	.section	.nv.shared.reserved.0,"aw",@nobits
	.weak		__nv_reservedSMEM_offset_0_alias
	.size		__nv_reservedSMEM_offset_0_alias, 0, 64
	.other		__nv_reservedSMEM_offset_0_alias,@"STO_CUDA_RESERVED_SHARED STV_DEFAULT"
__nv_reservedSMEM_offset_0_alias:
	.zero		0
	.zero		64


//--------------------- .nv.shared._Z22ultraTensorFFT32KernelP6__halfS0_S0_S0_ib --------------------------
	.section	.nv.shared._Z22ultraTensorFFT32KernelP6__halfS0_S0_S0_ib,"aw",@nobits
	.sectionflags	@""
	.align	16
	.zero		1024


//--------------------- .nv.shared._Z22ultraTensorFFT16KernelP6__halfS0_S0_S0_ib --------------------------
	.section	.nv.shared._Z22ultraTensorFFT16KernelP6__halfS0_S0_S0_ib,"aw",@nobits
	.sectionflags	@""
	.align	16
	.zero		1024


//--------------------- .nv.constant0._Z22ultraTensorFFT64KernelP6__halfS0_S0_S0_ib --------------------------
	.section	.nv.constant0._Z22ultraTensorFFT64KernelP6__halfS0_S0_S0_ib,"a",@progbits
	.sectionflags	@""
	.align	4
.nv.constant0._Z22ultraTensorFFT64KernelP6__halfS0_S0_S0_ib:
	.zero		933


//--------------------- .nv.constant0._Z22ultraTensorFFT32KernelP6__halfS0_S0_S0_ib --------------------------
	.section	.nv.constant0._Z22ultraTensorFFT32KernelP6__halfS0_S0_S0_ib,"a",@progbits
	.sectionflags	@""
	.align	4
.nv.constant0._Z22ultraTensorFFT32KernelP6__halfS0_S0_S0_ib:
	.zero		933


//--------------------- .nv.constant0._Z22ultraTensorFFT16KernelP6__halfS0_S0_S0_ib --------------------------
	.section	.nv.constant0._Z22ultraTensorFFT16KernelP6__halfS0_S0_S0_ib,"a",@progbits
	.sectionflags	@""
	.align	4
.nv.constant0._Z22ultraTensorFFT16KernelP6__halfS0_S0_S0_ib:
	.zero		933


//--------------------- SYMBOLS --------------------------

	.type		.nv.reservedSmem.offset0,@object
	.size		.nv.reservedSmem.offset0,0x4
	.type		.nv.reservedSmem.cap,@object
	.size		.nv.reservedSmem.cap,0x4
